	.target	sm_90a

	.elftype	@"ET_EXEC"


//--------------------- .note.nv.tkinfo           --------------------------
	.section	.note.nv.tkinfo,"",@"SHT_NOTE"
	.sectionflags	@"SHF_NOTE_NV_TKINFO"
	.tkinfo
        /*0018*/ 	.word	0x00000002
        /*0030*/ 	.string	""
        /*0030*/ 	.string	"ptxas"
        /*0030*/ 	.string	"Cuda compilation tools, release 13.0, V13.0.88"
        /*0030*/ 	.string	"Build cuda_13.0.r13.0/compiler.36424714_0"
        /*0030*/ 	.string	"-arch sm_90a -m 64 "



//--------------------- .note.nv.cuinfo           --------------------------
	.section	.note.nv.cuinfo,"",@"SHT_NOTE"
	.sectionflags	@"SHF_NOTE_NV_CUINFO"
        /*0018*/ 	.short	0x0002
        /*001a*/ 	.short	0x005a
        /*001c*/ 	.short	0x0082
	.zero		2


//--------------------- .nv.info                  --------------------------
	.section	.nv.info,"",@"SHT_CUDA_INFO"
	.align	4


	//----- nvinfo : EIATTR_REGCOUNT
	.align		4
        /*0000*/ 	.byte	0x04, 0x2f
        /*0002*/ 	.short	(.L_12 - .L_11)
	.align		4
.L_11:
        /*0004*/ 	.word	index@(_ZN7cutlass13device_kernelINS_4conv6kernel13ConvUniversalINS1_16ConvProblemShapeILNS1_8OperatorE0ELi3EEENS1_10collective14CollectiveConvINS1_46MainloopSm90TmaGmmaWarpSpecializedImplicitGemmILS5_0ELi9ELi3EN4cute5tupleIJNSA_1CILi2EEENSC_ILi1EEESE_EEENS1_36KernelImplicitTmaWarpSpecializedSm90ELi1EEENSB_IJNSC_ILi256EEENSC_ILi128EEENSB_IJNSC_ILi32EEEEEEEEENS_6half_tESN_NSA_8TiledMMAINSA_8MMA_AtomIJNSA_4SM904GMMA26MMA_64x128x16_F32F16F16_SSILNSR_5MajorE0ELST_0ELNSR_7ScaleInE1ELSU_1EEEEEENSA_6LayoutINSB_IJSE_SE_SE_EEENSB_IJNSC_ILi0EEESZ_SZ_EEEEENSB_IJNSA_10UnderscoreES12_S12_EEEEENS7_6detail26Sm90ImplicitGemmTileTraitsINSA_20SM90_TMA_LOAD_IM2COLENSA_14ComposedLayoutINSA_7SwizzleILi2ELi4ELi3EEENSA_18smem_ptr_flag_bitsILi16EEENSX_INSB_IJNSB_IJNSC_ILi8EEESK_EEENSB_IJSK_SE_EEENSB_IJSE_NSC_ILi9EEEEEEEEENSB_IJNSB_IJSK_SI_EEENSB_IJSE_SZ_EEENSB_IJSZ_NSC_ILi8192EEEEEEEEEEEEEvEENS16_INSA_23SM90_TMA_LOAD_MULTICASTENS18_IS1A_S1C_NSX_INSB_IJNSB_IJS1D_NSC_ILi16EEEEEES1F_S1H_EEENSB_IJS1J_S1K_NSB_IJSZ_NSC_ILi4096EEEEEEEEEEEEEvEEEENS_8epilogue10collective6detail29Sm90TmaWarpSpecializedAdapterINS23_15DefaultEpilogueISN_NSB_IJNSB_IJllllEEESE_SZ_EEES28_NS22_6thread17LinearCombinationISN_Li1EffLNS29_9ScaleType4KindE0ELNS_15FloatRoundStyleE2ESN_EENS_4gemm15EpilogueDefaultEEEEEvvEEEEvNT_6ParamsE)
        /*0008*/ 	.word	0x000000ff


	//----- nvinfo : EIATTR_FRAME_SIZE
	.align		4
.L_12:
        /*000c*/ 	.byte	0x04, 0x11
        /*000e*/ 	.short	(.L_14 - .L_13)
	.align		4
.L_13:
        /*0010*/ 	.word	index@(_ZN7cutlass13device_kernelINS_4conv6kernel13ConvUniversalINS1_16ConvProblemShapeILNS1_8OperatorE0ELi3EEENS1_10collective14CollectiveConvINS1_46MainloopSm90TmaGmmaWarpSpecializedImplicitGemmILS5_0ELi9ELi3EN4cute5tupleIJNSA_1CILi2EEENSC_ILi1EEESE_EEENS1_36KernelImplicitTmaWarpSpecializedSm90ELi1EEENSB_IJNSC_ILi256EEENSC_ILi128EEENSB_IJNSC_ILi32EEEEEEEEENS_6half_tESN_NSA_8TiledMMAINSA_8MMA_AtomIJNSA_4SM904GMMA26MMA_64x128x16_F32F16F16_SSILNSR_5MajorE0ELST_0ELNSR_7ScaleInE1ELSU_1EEEEEENSA_6LayoutINSB_IJSE_SE_SE_EEENSB_IJNSC_ILi0EEESZ_SZ_EEEEENSB_IJNSA_10UnderscoreES12_S12_EEEEENS7_6detail26Sm90ImplicitGemmTileTraitsINSA_20SM90_TMA_LOAD_IM2COLENSA_14ComposedLayoutINSA_7SwizzleILi2ELi4ELi3EEENSA_18smem_ptr_flag_bitsILi16EEENSX_INSB_IJNSB_IJNSC_ILi8EEESK_EEENSB_IJSK_SE_EEENSB_IJSE_NSC_ILi9EEEEEEEEENSB_IJNSB_IJSK_SI_EEENSB_IJSE_SZ_EEENSB_IJSZ_NSC_ILi8192EEEEEEEEEEEEEvEENS16_INSA_23SM90_TMA_LOAD_MULTICASTENS18_IS1A_S1C_NSX_INSB_IJNSB_IJS1D_NSC_ILi16EEEEEES1F_S1H_EEENSB_IJS1J_S1K_NSB_IJSZ_NSC_ILi4096EEEEEEEEEEEEEvEEEENS_8epilogue10collective6detail29Sm90TmaWarpSpecializedAdapterINS23_15DefaultEpilogueISN_NSB_IJNSB_IJllllEEESE_SZ_EEES28_NS22_6thread17LinearCombinationISN_Li1EffLNS29_9ScaleType4KindE0ELNS_15FloatRoundStyleE2ESN_EENS_4gemm15EpilogueDefaultEEEEEvvEEEEvNT_6ParamsE)
        /*0014*/ 	.word	0x00000270


	//----- nvinfo : EIATTR_MIN_STACK_SIZE
	.align		4
.L_14:
        /*0018*/ 	.byte	0x04, 0x12
        /*001a*/ 	.short	(.L_16 - .L_15)
	.align		4
.L_15:
        /*001c*/ 	.word	index@(_ZN7cutlass13device_kernelINS_4conv6kernel13ConvUniversalINS1_16ConvProblemShapeILNS1_8OperatorE0ELi3EEENS1_10collective14CollectiveConvINS1_46MainloopSm90TmaGmmaWarpSpecializedImplicitGemmILS5_0ELi9ELi3EN4cute5tupleIJNSA_1CILi2EEENSC_ILi1EEESE_EEENS1_36KernelImplicitTmaWarpSpecializedSm90ELi1EEENSB_IJNSC_ILi256EEENSC_ILi128EEENSB_IJNSC_ILi32EEEEEEEEENS_6half_tESN_NSA_8TiledMMAINSA_8MMA_AtomIJNSA_4SM904GMMA26MMA_64x128x16_F32F16F16_SSILNSR_5MajorE0ELST_0ELNSR_7ScaleInE1ELSU_1EEEEEENSA_6LayoutINSB_IJSE_SE_SE_EEENSB_IJNSC_ILi0EEESZ_SZ_EEEEENSB_IJNSA_10UnderscoreES12_S12_EEEEENS7_6detail26Sm90ImplicitGemmTileTraitsINSA_20SM90_TMA_LOAD_IM2COLENSA_14ComposedLayoutINSA_7SwizzleILi2ELi4ELi3EEENSA_18smem_ptr_flag_bitsILi16EEENSX_INSB_IJNSB_IJNSC_ILi8EEESK_EEENSB_IJSK_SE_EEENSB_IJSE_NSC_ILi9EEEEEEEEENSB_IJNSB_IJSK_SI_EEENSB_IJSE_SZ_EEENSB_IJSZ_NSC_ILi8192EEEEEEEEEEEEEvEENS16_INSA_23SM90_TMA_LOAD_MULTICASTENS18_IS1A_S1C_NSX_INSB_IJNSB_IJS1D_NSC_ILi16EEEEEES1F_S1H_EEENSB_IJS1J_S1K_NSB_IJSZ_NSC_ILi4096EEEEEEEEEEEEEvEEEENS_8epilogue10collective6detail29Sm90TmaWarpSpecializedAdapterINS23_15DefaultEpilogueISN_NSB_IJNSB_IJllllEEESE_SZ_EEES28_NS22_6thread17LinearCombinationISN_Li1EffLNS29_9ScaleType4KindE0ELNS_15FloatRoundStyleE2ESN_EENS_4gemm15EpilogueDefaultEEEEEvvEEEEvNT_6ParamsE)
        /*0020*/ 	.word	0x00000270
.L_16:


//--------------------- .nv.compat                --------------------------
	.section	.nv.compat,"",@"SHT_CUDA_COMPAT_INFO"
	.align	4
        /*0000*/ 	.byte	0x02, 0x09, 0x01, 0x00, 0x02, 0x02, 0x04, 0x00, 0x02, 0x05, 0x05, 0x00, 0x03, 0x07, 0x01, 0x01
        /*0010*/ 	.byte	0x02, 0x03, 0x01, 0x00, 0x02, 0x06, 0x01, 0x00, 0x04, 0x0b, 0x08, 0x00, 0x00, 0x00, 0x00, 0x00
        /*0020*/ 	.byte	0x00, 0x00, 0x00, 0x00


//--------------------- .nv.info._ZN7cutlass13device_kernelINS_4conv6kernel13ConvUniversalINS1_16ConvProblemShapeILNS1_8OperatorE0ELi3EEENS1_10collective14CollectiveConvINS1_46MainloopSm90TmaGmmaWarpSpecializedImplicitGemmILS5_0ELi9ELi3EN4cute5tupleIJNSA_1CILi2EEENSC_ILi1EEESE_EEENS1_36KernelImplicitTmaWarpSpecializedSm90ELi1EEENSB_IJNSC_ILi256EEENSC_ILi128EEENSB_IJNSC_ILi32EEEEEEEEENS_6half_tESN_NSA_8TiledMMAINSA_8MMA_AtomIJNSA_4SM904GMMA26MMA_64x128x16_F32F16F16_SSILNSR_5MajorE0ELST_0ELNSR_7ScaleInE1ELSU_1EEEEEENSA_6LayoutINSB_IJSE_SE_SE_EEENSB_IJNSC_ILi0EEESZ_SZ_EEEEENSB_IJNSA_10UnderscoreES12_S12_EEEEENS7_6detail26Sm90ImplicitGemmTileTraitsINSA_20SM90_TMA_LOAD_IM2COLENSA_14ComposedLayoutINSA_7SwizzleILi2ELi4ELi3EEENSA_18smem_ptr_flag_bitsILi16EEENSX_INSB_IJNSB_IJNSC_ILi8EEESK_EEENSB_IJSK_SE_EEENSB_IJSE_NSC_ILi9EEEEEEEEENSB_IJNSB_IJSK_SI_EEENSB_IJSE_SZ_EEENSB_IJSZ_NSC_ILi8192EEEEEEEEEEEEEvEENS16_INSA_23SM90_TMA_LOAD_MULTICASTENS18_IS1A_S1C_NSX_INSB_IJNSB_IJS1D_NSC_ILi16EEEEEES1F_S1H_EEENSB_IJS1J_S1K_NSB_IJSZ_NSC_ILi4096EEEEEEEEEEEEEvEEEENS_8epilogue10collective6detail29Sm90TmaWarpSpecializedAdapterINS23_15DefaultEpilogueISN_NSB_IJNSB_IJllllEEESE_SZ_EEES28_NS22_6thread17LinearCombinationISN_Li1EffLNS29_9ScaleType4KindE0ELNS_15FloatRoundStyleE2ESN_EENS_4gemm15EpilogueDefaultEEEEEvvEEEEvNT_6ParamsE --------------------------
	.section	.nv.info._ZN7cutlass13device_kernelINS_4conv6kernel13ConvUniversalINS1_16ConvProblemShapeILNS1_8OperatorE0ELi3EEENS1_10collective14CollectiveConvINS1_46MainloopSm90TmaGmmaWarpSpecializedImplicitGemmILS5_0ELi9ELi3EN4cute5tupleIJNSA_1CILi2EEENSC_ILi1EEESE_EEENS1_36KernelImplicitTmaWarpSpecializedSm90ELi1EEENSB_IJNSC_ILi256EEENSC_ILi128EEENSB_IJNSC_ILi32EEEEEEEEENS_6half_tESN_NSA_8TiledMMAINSA_8MMA_AtomIJNSA_4SM904GMMA26MMA_64x128x16_F32F16F16_SSILNSR_5MajorE0ELST_0ELNSR_7ScaleInE1ELSU_1EEEEEENSA_6LayoutINSB_IJSE_SE_SE_EEENSB_IJNSC_ILi0EEESZ_SZ_EEEEENSB_IJNSA_10UnderscoreES12_S12_EEEEENS7_6detail26Sm90ImplicitGemmTileTraitsINSA_20SM90_TMA_LOAD_IM2COLENSA_14ComposedLayoutINSA_7SwizzleILi2ELi4ELi3EEENSA_18smem_ptr_flag_bitsILi16EEENSX_INSB_IJNSB_IJNSC_ILi8EEESK_EEENSB_IJSK_SE_EEENSB_IJSE_NSC_ILi9EEEEEEEEENSB_IJNSB_IJSK_SI_EEENSB_IJSE_SZ_EEENSB_IJSZ_NSC_ILi8192EEEEEEEEEEEEEvEENS16_INSA_23SM90_TMA_LOAD_MULTICASTENS18_IS1A_S1C_NSX_INSB_IJNSB_IJS1D_NSC_ILi16EEEEEES1F_S1H_EEENSB_IJS1J_S1K_NSB_IJSZ_NSC_ILi4096EEEEEEEEEEEEEvEEEENS_8epilogue10collective6detail29Sm90TmaWarpSpecializedAdapterINS23_15DefaultEpilogueISN_NSB_IJNSB_IJllllEEESE_SZ_EEES28_NS22_6thread17LinearCombinationISN_Li1EffLNS29_9ScaleType4KindE0ELNS_15FloatRoundStyleE2ESN_EENS_4gemm15EpilogueDefaultEEEEEvvEEEEvNT_6ParamsE,"",@"SHT_CUDA_INFO"
	.sectionflags	@""
	.align	4


	//----- nvinfo : EIATTR_CUDA_API_VERSION
	.align		4
        /*0000*/ 	.byte	0x04, 0x37
        /*0002*/ 	.short	(.L_18 - .L_17)
.L_17:
        /*0004*/ 	.word	0x00000082


	//----- nvinfo : EIATTR_KPARAM_INFO
	.align		4
.L_18:
        /*0008*/ 	.byte	0x04, 0x17
        /*000a*/ 	.short	(.L_20 - .L_19)
.L_19:
        /*000c*/ 	.word	0x00000000
        /*0010*/ 	.short	0x0000
        /*0012*/ 	.short	0x0070
        /*0014*/ 	.byte	0x00, 0xf0, 0x01, 0x10


	//----- nvinfo : EIATTR_SPARSE_MMA_MASK
	.align		4
.L_20:
        /*0018*/ 	.byte	0x03, 0x50
        /*001a*/ 	.short	0x0000


	//----- nvinfo : EIATTR_MAXREG_COUNT
	.align		4
        /*001c*/ 	.byte	0x03, 0x1b
        /*001e*/ 	.short	0x00ff


	//----- nvinfo : EIATTR_NUM_BARRIERS
	.align		4
        /*0020*/ 	.byte	0x02, 0x4c
        /*0022*/ 	.byte	0x01
	.zero		1


	//----- nvinfo : EIATTR_ANNOTATIONS
	.align		4
        /*0024*/ 	.byte	0x04, 0x55
        /*0026*/ 	.short	(.L_22 - .L_21)


	//   ....[0]....
.L_21:
        /*0028*/ 	.word	0x00000001
        /*002c*/ 	.byte	0xa0, 0x0b, 0x00, 0x00, 0x01, 0x00, 0x00, 0x00, 0xe0, 0x0b, 0x00, 0x00, 0x01, 0x00, 0x00, 0x00
        /* <DEDUP_REMOVED lines=210> */
        /*0d5c*/ 	.byte	0x70, 0xfe, 0x00, 0x00


	//----- nvinfo : EIATTR_MERCURY_ISA_VERSION
	.align		4
.L_22:
        /*0d60*/ 	.byte	0x03, 0x5f
        /*0d62*/ 	.short	0x0101


	//----- nvinfo : EIATTR_COOP_GROUP_MASK_REGIDS
	.align		4
        /*0d64*/ 	.byte	0x04, 0x29
        /*0d66*/ 	.short	(.L_24 - .L_23)


	//   ....[0]....
.L_23:
        /*0d68*/ 	.word	0xffffffff


	//   ....[1]....
        /*0d6c*/ 	.word	0xffffffff


	//   ....[2]....
        /*0d70*/ 	.word	0xffffffff


	//   ....[3]....
        /*0d74*/ 	.word	0xffffffff


	//----- nvinfo : EIATTR_COOP_GROUP_INSTR_OFFSETS
	.align		4
.L_24:
        /*0d78*/ 	.byte	0x04, 0x28
        /*0d7a*/ 	.short	(.L_26 - .L_25)


	//   ....[0]....
.L_25:
        /*0d7c*/ 	.word	0x00000080


	//   ....[1]....
        /*0d80*/ 	.word	0x00000090


	//   ....[2]....
        /*0d84*/ 	.word	0x000001b0


	//   ....[3]....
        /*0d88*/ 	.word	0x000007a0


	//----- nvinfo : EIATTR_MBARRIER_INSTR_OFFSETS
	.align		4
.L_26:
        /*0d8c*/ 	.byte	0x04, 0x39
        /*0d8e*/ 	.short	(.L_28 - .L_27)


	//   ....[0]....
.L_27:
        /*0d90*/ 	.word	0x000003e0
        /*0d94*/ 	.word	0x000000ff
        /*0d98*/ 	.word	0x00036000
        /*0d9c*/ 	.short	0x0100
        /*0d9e*/ 	.byte	0x0a
	.zero		1


	//   ....[1]....
        /*0da0*/ 	.word	0x000003f0
        /*0da4*/ 	.word	0x000000ff
        /*0da8*/ 	.word	0x00036048
        /*0dac*/ 	.short	0x0100
        /*0dae*/ 	.byte	0x0a
	.zero		1


	//   ....[2]....
        /*0db0*/ 	.word	0x00000400
        /*0db4*/ 	.word	0x000000ff
        /*0db8*/ 	.word	0x00036008
        /*0dbc*/ 	.short	0x0100
        /*0dbe*/ 	.byte	0x0a
	.zero		1


	//   ....[3]....
        /*0dc0*/ 	.word	0x00000410
        /*0dc4*/ 	.word	0x000000ff
        /*0dc8*/ 	.word	0x00036050
        /*0dcc*/ 	.short	0x0100
        /*0dce*/ 	.byte	0x0a
	.zero		1


	//   ....[4]....
        /*0dd0*/ 	.word	0x00000420
        /*0dd4*/ 	.word	0x000000ff
        /*0dd8*/ 	.word	0x00036010
        /*0ddc*/ 	.short	0x0100
        /*0dde*/ 	.byte	0x0a
	.zero		1


	//   ....[5]....
        /*0de0*/ 	.word	0x00000430
        /*0de4*/ 	.word	0x000000ff
        /*0de8*/ 	.word	0x00036058
        /*0dec*/ 	.short	0x0100
        /*0dee*/ 	.byte	0x0a
	.zero		1


	//   ....[6]....
        /*0df0*/ 	.word	0x00000440
        /*0df4*/ 	.word	0x000000ff
        /*0df8*/ 	.word	0x00036018
        /*0dfc*/ 	.short	0x0100
        /*0dfe*/ 	.byte	0x0a
	.zero		1


	//   ....[7]....
        /*0e00*/ 	.word	0x00000450
        /*0e04*/ 	.word	0x000000ff
        /*0e08*/ 	.word	0x00036060
        /*0e0c*/ 	.short	0x0100
        /*0e0e*/ 	.byte	0x0a
	.zero		1


	//   ....[8]....
        /*0e10*/ 	.word	0x00000460
        /*0e14*/ 	.word	0x000000ff
        /*0e18*/ 	.word	0x00036020
        /*0e1c*/ 	.short	0x0100
        /*0e1e*/ 	.byte	0x0a
	.zero		1


	//   ....[9]....
        /*0e20*/ 	.word	0x00000470
        /*0e24*/ 	.word	0x000000ff
        /*0e28*/ 	.word	0x00036068
        /*0e2c*/ 	.short	0x0100
        /*0e2e*/ 	.byte	0x0a
	.zero		1


	//   ....[10]....
        /*0e30*/ 	.word	0x00000480
        /*0e34*/ 	.word	0x000000ff
        /*0e38*/ 	.word	0x00036028
        /*0e3c*/ 	.short	0x0100
        /*0e3e*/ 	.byte	0x0a
	.zero		1


	//   ....[11]....
        /*0e40*/ 	.word	0x00000490
        /*0e44*/ 	.word	0x000000ff
        /*0e48*/ 	.word	0x00036070
        /*0e4c*/ 	.short	0x0100
        /*0e4e*/ 	.byte	0x0a
	.zero		1


	//   ....[12]....
        /*0e50*/ 	.word	0x000004a0
        /*0e54*/ 	.word	0x000000ff
        /*0e58*/ 	.word	0x00036030
        /*0e5c*/ 	.short	0x0100
        /*0e5e*/ 	.byte	0x0a
	.zero		1


	//   ....[13]....
        /*0e60*/ 	.word	0x000004b0
        /*0e64*/ 	.word	0x000000ff
        /*0e68*/ 	.word	0x00036078
        /*0e6c*/ 	.short	0x0100
        /*0e6e*/ 	.byte	0x0a
	.zero		1


	//   ....[14]....
        /*0e70*/ 	.word	0x000004c0
        /*0e74*/ 	.word	0x000000ff
        /*0e78*/ 	.word	0x00036038
        /*0e7c*/ 	.short	0x0100
        /*0e7e*/ 	.byte	0x0a
	.zero		1


	//   ....[15]....
        /*0e80*/ 	.word	0x000004d0
        /*0e84*/ 	.word	0x000000ff
        /*0e88*/ 	.word	0x00036080
        /*0e8c*/ 	.short	0x0100
        /*0e8e*/ 	.byte	0x0a
	.zero		1


	//   ....[16]....
        /*0e90*/ 	.word	0x000004e0
        /*0e94*/ 	.word	0x000000ff
        /*0e98*/ 	.word	0x00036040
        /*0e9c*/ 	.short	0x0100
        /*0e9e*/ 	.byte	0x0a
	.zero		1


	//   ....[17]....
        /*0ea0*/ 	.word	0x000004f0
        /*0ea4*/ 	.word	0x000000ff
        /*0ea8*/ 	.word	0x00036088
        /*0eac*/ 	.short	0x0100
        /*0eae*/ 	.byte	0x0a
	.zero		1


	//   ....[18]....
        /*0eb0*/ 	.word	0x00001680
        /*0eb4*/ 	.word	0x00000003
        /*0eb8*/ 	.word	0x00036000
        /*0ebc*/ 	.short	0x010a
        /*0ebe*/ 	.byte	0x3f
	.zero		1


	//   ....[19]....
        /*0ec0*/ 	.word	0x00002710
        /*0ec4*/ 	.word	0x00000000
        /*0ec8*/ 	.word	0x00036000
        /*0ecc*/ 	.short	0x010a
        /*0ece*/ 	.byte	0x3f
	.zero		1


	//   ....[20]....
        /*0ed0*/ 	.word	0x00003b60
        /*0ed4*/ 	.word	0x00000000
        /*0ed8*/ 	.word	0x00000000
        /*0edc*/ 	.short	0x0101
        /*0ede*/ 	.byte	0x3f
	.zero		1


	//   ....[21]....
        /*0ee0*/ 	.word	0x00003d90
        /*0ee4*/ 	.word	0x00000006
        /*0ee8*/ 	.word	0x00000000
        /*0eec*/ 	.short	0x0101
        /*0eee*/ 	.byte	0x3f
	.zero		1


	//   ....[22]....
        /*0ef0*/ 	.word	0x00013f10
        /*0ef4*/ 	.word	0x0000000c
        /*0ef8*/ 	.word	0x00036048
        /*0efc*/ 	.short	0x010a
        /*0efe*/ 	.byte	0x3f
	.zero		1


	//   ....[23]....
        /*0f00*/ 	.word	0x00014760
        /*0f04*/ 	.word	0x00000003
        /*0f08*/ 	.word	0x00000000
        /*0f0c*/ 	.short	0x010a
        /*0f0e*/ 	.byte	0x3f
	.zero		1


	//   ....[24]....
        /*0f10*/ 	.word	0x00014820
        /*0f14*/ 	.word	0x00000003
        /*0f18*/ 	.word	0x00000000
        /*0f1c*/ 	.short	0x010a
        /*0f1e*/ 	.byte	0x3f
	.zero		1


	//   ....[25]....
        /*0f20*/ 	.word	0x000148e0
        /*0f24*/ 	.word	0x00000003
        /*0f28*/ 	.word	0x00000000
        /*0f2c*/ 	.short	0x010a
        /*0f2e*/ 	.byte	0x3f
	.zero		1


	//   ....[26]....
        /*0f30*/ 	.word	0x000149a0
        /*0f34*/ 	.word	0x00000003
        /*0f38*/ 	.word	0x00000000
        /*0f3c*/ 	.short	0x010a
        /*0f3e*/ 	.byte	0x3f
	.zero		1


	//   ....[27]....
        /*0f40*/ 	.word	0x00014a60
        /*0f44*/ 	.word	0x00000003
        /*0f48*/ 	.word	0x00000000
        /*0f4c*/ 	.short	0x010a
        /*0f4e*/ 	.byte	0x3f
	.zero		1


	//   ....[28]....
        /*0f50*/ 	.word	0x00014b20
        /*0f54*/ 	.word	0x00000003
        /*0f58*/ 	.word	0x00000000
        /*0f5c*/ 	.short	0x010a
        /*0f5e*/ 	.byte	0x3f
	.zero		1


	//   ....[29]....
        /*0f60*/ 	.word	0x00014be0
        /*0f64*/ 	.word	0x00000003
        /*0f68*/ 	.word	0x00000000
        /*0f6c*/ 	.short	0x010a
        /*0f6e*/ 	.byte	0x3f
	.zero		1


	//   ....[30]....
        /*0f70*/ 	.word	0x00014ca0
        /*0f74*/ 	.word	0x00000003
        /*0f78*/ 	.word	0x00000000
        /*0f7c*/ 	.short	0x010a
        /*0f7e*/ 	.byte	0x3f
	.zero		1


	//   ....[31]....
        /*0f80*/ 	.word	0x00014d60
        /*0f84*/ 	.word	0x00000003
        /*0f88*/ 	.word	0x00000000
        /*0f8c*/ 	.short	0x010a
        /*0f8e*/ 	.byte	0x3f
	.zero		1


	//----- nvinfo : EIATTR_NUM_MBARRIERS
	.align		4
.L_28:
        /*0f90*/ 	.byte	0x03, 0x38
        /*0f92*/ 	.short	0x0012


	//----- nvinfo : EIATTR_EXIT_INSTR_OFFSETS
	.align		4
        /*0f94*/ 	.byte	0x04, 0x1c
        /*0f96*/ 	.short	(.L_30 - .L_29)


	//   ....[0]....
.L_29:
        /*0f98*/ 	.word	0x00000b90


	//   ....[1]....
        /*0f9c*/ 	.word	0x00003fa0


	//   ....[2]....
        /*0fa0*/ 	.word	0x0000f310


	//   ....[3]....
        /*0fa4*/ 	.word	0x0000f350


	//   ....[4]....
        /*0fa8*/ 	.word	0x00013ca0


	//   ....[5]....
        /*0fac*/ 	.word	0x00013ce0


	//   ....[6]....
        /*0fb0*/ 	.word	0x00013d00


	//   ....[7]....
        /*0fb4*/ 	.word	0x00014660


	//   ....[8]....
        /*0fb8*/ 	.word	0x00014d90


	//----- nvinfo : EIATTR_MAX_THREADS
	.align		4
.L_30:
        /*0fbc*/ 	.byte	0x04, 0x05
        /*0fbe*/ 	.short	(.L_32 - .L_31)
.L_31:
        /*0fc0*/ 	.word	0x00000100
        /*0fc4*/ 	.word	0x00000001
        /*0fc8*/ 	.word	0x00000001


	//----- nvinfo : EIATTR_CRS_STACK_SIZE
	.align		4
.L_32:
        /*0fcc*/ 	.byte	0x04, 0x1e
        /*0fce*/ 	.short	(.L_34 - .L_33)
.L_33:
        /*0fd0*/ 	.word	0x00000000


	//----- nvinfo : EIATTR_CBANK_PARAM_SIZE
	.align		4
.L_34:
        /*0fd4*/ 	.byte	0x03, 0x19
        /*0fd6*/ 	.short	0x0470


	//----- nvinfo : EIATTR_PARAM_CBANK
	.align		4
        /*0fd8*/ 	.byte	0x04, 0x0a
        /*0fda*/ 	.short	(.L_36 - .L_35)
	.align		4
.L_35:
        /*0fdc*/ 	.word	index@(.nv.constant0._ZN7cutlass13device_kernelINS_4conv6kernel13ConvUniversalINS1_16ConvProblemShapeILNS1_8OperatorE0ELi3EEENS1_10collective14CollectiveConvINS1_46MainloopSm90TmaGmmaWarpSpecializedImplicitGemmILS5_0ELi9ELi3EN4cute5tupleIJNSA_1CILi2EEENSC_ILi1EEESE_EEENS1_36KernelImplicitTmaWarpSpecializedSm90ELi1EEENSB_IJNSC_ILi256EEENSC_ILi128EEENSB_IJNSC_ILi32EEEEEEEEENS_6half_tESN_NSA_8TiledMMAINSA_8MMA_AtomIJNSA_4SM904GMMA26MMA_64x128x16_F32F16F16_SSILNSR_5MajorE0ELST_0ELNSR_7ScaleInE1ELSU_1EEEEEENSA_6LayoutINSB_IJSE_SE_SE_EEENSB_IJNSC_ILi0EEESZ_SZ_EEEEENSB_IJNSA_10UnderscoreES12_S12_EEEEENS7_6detail26Sm90ImplicitGemmTileTraitsINSA_20SM90_TMA_LOAD_IM2COLENSA_14ComposedLayoutINSA_7SwizzleILi2ELi4ELi3EEENSA_18smem_ptr_flag_bitsILi16EEENSX_INSB_IJNSB_IJNSC_ILi8EEESK_EEENSB_IJSK_SE_EEENSB_IJSE_NSC_ILi9EEEEEEEEENSB_IJNSB_IJSK_SI_EEENSB_IJSE_SZ_EEENSB_IJSZ_NSC_ILi8192EEEEEEEEEEEEEvEENS16_INSA_23SM90_TMA_LOAD_MULTICASTENS18_IS1A_S1C_NSX_INSB_IJNSB_IJS1D_NSC_ILi16EEEEEES1F_S1H_EEENSB_IJS1J_S1K_NSB_IJSZ_NSC_ILi4096EEEEEEEEEEEEEvEEEENS_8epilogue10collective6detail29Sm90TmaWarpSpecializedAdapterINS23_15DefaultEpilogueISN_NSB_IJNSB_IJllllEEESE_SZ_EEES28_NS22_6thread17LinearCombinationISN_Li1EffLNS29_9ScaleType4KindE0ELNS_15FloatRoundStyleE2ESN_EENS_4gemm15EpilogueDefaultEEEEEvvEEEEvNT_6ParamsE)
        /*0fe0*/ 	.short	0x0210
        /*0fe2*/ 	.short	0x0470


	//----- nvinfo : EIATTR_SW_WAR
	.align		4
.L_36:
        /*0fe4*/ 	.byte	0x04, 0x36
        /*0fe6*/ 	.short	(.L_38 - .L_37)
.L_37:
        /*0fe8*/ 	.word	0x00000008
.L_38:


//--------------------- .nv.callgraph             --------------------------
	.section	.nv.callgraph,"",@"SHT_CUDA_CALLGRAPH"
	.align	4
	.sectionentsize	8
	.align		4
        /*0000*/ 	.word	0x00000000
	.align		4
        /*0004*/ 	.word	0xffffffff
	.align		4
        /*0008*/ 	.word	0x00000000
	.align		4
        /*000c*/ 	.word	0xfffffffe
	.align		4
        /*0010*/ 	.word	0x00000000
	.align		4
        /*0014*/ 	.word	0xfffffffd
	.align		4
        /*0018*/ 	.word	0x00000000
	.align		4
        /*001c*/ 	.word	0xfffffffc


//--------------------- .nv.constant4             --------------------------
	.section	.nv.constant4,"a",@progbits
	.align	8
	.align		8
.nv.constant4:
        /*0000*/ 	.dword	_ZN39_INTERNAL_f1d57b2d_4_k_cu_df24917d_29634cuda3std3__45__cpo5beginE
	.align		8
        /*0008*/ 	.dword	_ZN39_INTERNAL_f1d57b2d_4_k_cu_df24917d_29634cuda3std3__45__cpo3endE
	.align		8
        /*0010*/ 	.dword	_ZN39_INTERNAL_f1d57b2d_4_k_cu_df24917d_29634cuda3std3__45__cpo6cbeginE
	.align		8
        /*0018*/ 	.dword	_ZN39_INTERNAL_f1d57b2d_4_k_cu_df24917d_29634cuda3std3__45__cpo4cendE
	.align		8
        /*0020*/ 	.dword	_ZN39_INTERNAL_f1d57b2d_4_k_cu_df24917d_29634cuda3std3__441_GLOBAL__N__f1d57b2d_4_k_cu_df24917d_29636ignoreE
	.align		8
        /*0028*/ 	.dword	_ZN39_INTERNAL_f1d57b2d_4_k_cu_df24917d_29634cuda3std3__419piecewise_constructE
	.align		8
        /*0030*/ 	.dword	_ZN39_INTERNAL_f1d57b2d_4_k_cu_df24917d_29634cuda3std3__48in_placeE
	.align		8
        /*0038*/ 	.dword	_ZN39_INTERNAL_f1d57b2d_4_k_cu_df24917d_29634cuda3std6ranges3__45__cpo4swapE
	.align		8
        /*0040*/ 	.dword	_ZN39_INTERNAL_f1d57b2d_4_k_cu_df24917d_29634cuda3std6ranges3__45__cpo9iter_moveE
	.align		8
        /*0048*/ 	.dword	_ZN39_INTERNAL_f1d57b2d_4_k_cu_df24917d_29634cute7productE
	.align		8
        /*0050*/ 	.dword	_ZN39_INTERNAL_f1d57b2d_4_k_cu_df24917d_29634cute1_E


//--------------------- .text._ZN7cutlass13device_kernelINS_4conv6kernel13ConvUniversalINS1_16ConvProblemShapeILNS1_8OperatorE0ELi3EEENS1_10collective14CollectiveConvINS1_46MainloopSm90TmaGmmaWarpSpecializedImplicitGemmILS5_0ELi9ELi3EN4cute5tupleIJNSA_1CILi2EEENSC_ILi1EEESE_EEENS1_36KernelImplicitTmaWarpSpecializedSm90ELi1EEENSB_IJNSC_ILi256EEENSC_ILi128EEENSB_IJNSC_ILi32EEEEEEEEENS_6half_tESN_NSA_8TiledMMAINSA_8MMA_AtomIJNSA_4SM904GMMA26MMA_64x128x16_F32F16F16_SSILNSR_5MajorE0ELST_0ELNSR_7ScaleInE1ELSU_1EEEEEENSA_6LayoutINSB_IJSE_SE_SE_EEENSB_IJNSC_ILi0EEESZ_SZ_EEEEENSB_IJNSA_10UnderscoreES12_S12_EEEEENS7_6detail26Sm90ImplicitGemmTileTraitsINSA_20SM90_TMA_LOAD_IM2COLENSA_14ComposedLayoutINSA_7SwizzleILi2ELi4ELi3EEENSA_18smem_ptr_flag_bitsILi16EEENSX_INSB_IJNSB_IJNSC_ILi8EEESK_EEENSB_IJSK_SE_EEENSB_IJSE_NSC_ILi9EEEEEEEEENSB_IJNSB_IJSK_SI_EEENSB_IJSE_SZ_EEENSB_IJSZ_NSC_ILi8192EEEEEEEEEEEEEvEENS16_INSA_23SM90_TMA_LOAD_MULTICASTENS18_IS1A_S1C_NSX_INSB_IJNSB_IJS1D_NSC_ILi16EEEEEES1F_S1H_EEENSB_IJS1J_S1K_NSB_IJSZ_NSC_ILi4096EEEEEEEEEEEEEvEEEENS_8epilogue10collective6detail29Sm90TmaWarpSpecializedAdapterINS23_15DefaultEpilogueISN_NSB_IJNSB_IJllllEEESE_SZ_EEES28_NS22_6thread17LinearCombinationISN_Li1EffLNS29_9ScaleType4KindE0ELNS_15FloatRoundStyleE2ESN_EENS_4gemm15EpilogueDefaultEEEEEvvEEEEvNT_6ParamsE --------------------------
	.section	.text._ZN7cutlass13device_kernelINS_4conv6kernel13ConvUniversalINS1_16ConvProblemShapeILNS1_8OperatorE0ELi3EEENS1_10collective14CollectiveConvINS1_46MainloopSm90TmaGmmaWarpSpecializedImplicitGemmILS5_0ELi9ELi3EN4cute5tupleIJNSA_1CILi2EEENSC_ILi1EEESE_EEENS1_36KernelImplicitTmaWarpSpecializedSm90ELi1EEENSB_IJNSC_ILi256EEENSC_ILi128EEENSB_IJNSC_ILi32EEEEEEEEENS_6half_tESN_NSA_8TiledMMAINSA_8MMA_AtomIJNSA_4SM904GMMA26MMA_64x128x16_F32F16F16_SSILNSR_5MajorE0ELST_0ELNSR_7ScaleInE1ELSU_1EEEEEENSA_6LayoutINSB_IJSE_SE_SE_EEENSB_IJNSC_ILi0EEESZ_SZ_EEEEENSB_IJNSA_10UnderscoreES12_S12_EEEEENS7_6detail26Sm90ImplicitGemmTileTraitsINSA_20SM90_TMA_LOAD_IM2COLENSA_14ComposedLayoutINSA_7SwizzleILi2ELi4ELi3EEENSA_18smem_ptr_flag_bitsILi16EEENSX_INSB_IJNSB_IJNSC_ILi8EEESK_EEENSB_IJSK_SE_EEENSB_IJSE_NSC_ILi9EEEEEEEEENSB_IJNSB_IJSK_SI_EEENSB_IJSE_SZ_EEENSB_IJSZ_NSC_ILi8192EEEEEEEEEEEEEvEENS16_INSA_23SM90_TMA_LOAD_MULTICASTENS18_IS1A_S1C_NSX_INSB_IJNSB_IJS1D_NSC_ILi16EEEEEES1F_S1H_EEENSB_IJS1J_S1K_NSB_IJSZ_NSC_ILi4096EEEEEEEEEEEEEvEEEENS_8epilogue10collective6detail29Sm90TmaWarpSpecializedAdapterINS23_15DefaultEpilogueISN_NSB_IJNSB_IJllllEEESE_SZ_EEES28_NS22_6thread17LinearCombinationISN_Li1EffLNS29_9ScaleType4KindE0ELNS_15FloatRoundStyleE2ESN_EENS_4gemm15EpilogueDefaultEEEEEvvEEEEvNT_6ParamsE,"ax",@progbits
	.align	128
.text._ZN7cutlass13device_kernelINS_4conv6kernel13ConvUniversalINS1_16ConvProblemShapeILNS1_8OperatorE0ELi3EEENS1_10collective14CollectiveConvINS1_46MainloopSm90TmaGmmaWarpSpecializedImplicitGemmILS5_0ELi9ELi3EN4cute5tupleIJNSA_1CILi2EEENSC_ILi1EEESE_EEENS1_36KernelImplicitTmaWarpSpecializedSm90ELi1EEENSB_IJNSC_ILi256EEENSC_ILi128EEENSB_IJNSC_ILi32EEEEEEEEENS_6half_tESN_NSA_8TiledMMAINSA_8MMA_AtomIJNSA_4SM904GMMA26MMA_64x128x16_F32F16F16_SSILNSR_5MajorE0ELST_0ELNSR_7ScaleInE1ELSU_1EEEEEENSA_6LayoutINSB_IJSE_SE_SE_EEENSB_IJNSC_ILi0EEESZ_SZ_EEEEENSB_IJNSA_10UnderscoreES12_S12_EEEEENS7_6detail26Sm90ImplicitGemmTileTraitsINSA_20SM90_TMA_LOAD_IM2COLENSA_14ComposedLayoutINSA_7SwizzleILi2ELi4ELi3EEENSA_18smem_ptr_flag_bitsILi16EEENSX_INSB_IJNSB_IJNSC_ILi8EEESK_EEENSB_IJSK_SE_EEENSB_IJSE_NSC_ILi9EEEEEEEEENSB_IJNSB_IJSK_SI_EEENSB_IJSE_SZ_EEENSB_IJSZ_NSC_ILi8192EEEEEEEEEEEEEvEENS16_INSA_23SM90_TMA_LOAD_MULTICASTENS18_IS1A_S1C_NSX_INSB_IJNSB_IJS1D_NSC_ILi16EEEEEES1F_S1H_EEENSB_IJS1J_S1K_NSB_IJSZ_NSC_ILi4096EEEEEEEEEEEEEvEEEENS_8epilogue10collective6detail29Sm90TmaWarpSpecializedAdapterINS23_15DefaultEpilogueISN_NSB_IJNSB_IJllllEEESE_SZ_EEES28_NS22_6thread17LinearCombinationISN_Li1EffLNS29_9ScaleType4KindE0ELNS_15FloatRoundStyleE2ESN_EENS_4gemm15EpilogueDefaultEEEEEvvEEEEvNT_6ParamsE:
        .type           _ZN7cutlass13device_kernelINS_4conv6kernel13ConvUniversalINS1_16ConvProblemShapeILNS1_8OperatorE0ELi3EEENS1_10collective14CollectiveConvINS1_46MainloopSm90TmaGmmaWarpSpecializedImplicitGemmILS5_0ELi9ELi3EN4cute5tupleIJNSA_1CILi2EEENSC_ILi1EEESE_EEENS1_36KernelImplicitTmaWarpSpecializedSm90ELi1EEENSB_IJNSC_ILi256EEENSC_ILi128EEENSB_IJNSC_ILi32EEEEEEEEENS_6half_tESN_NSA_8TiledMMAINSA_8MMA_AtomIJNSA_4SM904GMMA26MMA_64x128x16_F32F16F16_SSILNSR_5MajorE0ELST_0ELNSR_7ScaleInE1ELSU_1EEEEEENSA_6LayoutINSB_IJSE_SE_SE_EEENSB_IJNSC_ILi0EEESZ_SZ_EEEEENSB_IJNSA_10UnderscoreES12_S12_EEEEENS7_6detail26Sm90ImplicitGemmTileTraitsINSA_20SM90_TMA_LOAD_IM2COLENSA_14ComposedLayoutINSA_7SwizzleILi2ELi4ELi3EEENSA_18smem_ptr_flag_bitsILi16EEENSX_INSB_IJNSB_IJNSC_ILi8EEESK_EEENSB_IJSK_SE_EEENSB_IJSE_NSC_ILi9EEEEEEEEENSB_IJNSB_IJSK_SI_EEENSB_IJSE_SZ_EEENSB_IJSZ_NSC_ILi8192EEEEEEEEEEEEEvEENS16_INSA_23SM90_TMA_LOAD_MULTICASTENS18_IS1A_S1C_NSX_INSB_IJNSB_IJS1D_NSC_ILi16EEEEEES1F_S1H_EEENSB_IJS1J_S1K_NSB_IJSZ_NSC_ILi4096EEEEEEEEEEEEEvEEEENS_8epilogue10collective6detail29Sm90TmaWarpSpecializedAdapterINS23_15DefaultEpilogueISN_NSB_IJNSB_IJllllEEESE_SZ_EEES28_NS22_6thread17LinearCombinationISN_Li1EffLNS29_9ScaleType4KindE0ELNS_15FloatRoundStyleE2ESN_EENS_4gemm15EpilogueDefaultEEEEEvvEEEEvNT_6ParamsE,@function
        .size           _ZN7cutlass13device_kernelINS_4conv6kernel13ConvUniversalINS1_16ConvProblemShapeILNS1_8OperatorE0ELi3EEENS1_10collective14CollectiveConvINS1_46MainloopSm90TmaGmmaWarpSpecializedImplicitGemmILS5_0ELi9ELi3EN4cute5tupleIJNSA_1CILi2EEENSC_ILi1EEESE_EEENS1_36KernelImplicitTmaWarpSpecializedSm90ELi1EEENSB_IJNSC_ILi256EEENSC_ILi128EEENSB_IJNSC_ILi32EEEEEEEEENS_6half_tESN_NSA_8TiledMMAINSA_8MMA_AtomIJNSA_4SM904GMMA26MMA_64x128x16_F32F16F16_SSILNSR_5MajorE0ELST_0ELNSR_7ScaleInE1ELSU_1EEEEEENSA_6LayoutINSB_IJSE_SE_SE_EEENSB_IJNSC_ILi0EEESZ_SZ_EEEEENSB_IJNSA_10UnderscoreES12_S12_EEEEENS7_6detail26Sm90ImplicitGemmTileTraitsINSA_20SM90_TMA_LOAD_IM2COLENSA_14ComposedLayoutINSA_7SwizzleILi2ELi4ELi3EEENSA_18smem_ptr_flag_bitsILi16EEENSX_INSB_IJNSB_IJNSC_ILi8EEESK_EEENSB_IJSK_SE_EEENSB_IJSE_NSC_ILi9EEEEEEEEENSB_IJNSB_IJSK_SI_EEENSB_IJSE_SZ_EEENSB_IJSZ_NSC_ILi8192EEEEEEEEEEEEEvEENS16_INSA_23SM90_TMA_LOAD_MULTICASTENS18_IS1A_S1C_NSX_INSB_IJNSB_IJS1D_NSC_ILi16EEEEEES1F_S1H_EEENSB_IJS1J_S1K_NSB_IJSZ_NSC_ILi4096EEEEEEEEEEEEEvEEEENS_8epilogue10collective6detail29Sm90TmaWarpSpecializedAdapterINS23_15DefaultEpilogueISN_NSB_IJNSB_IJllllEEESE_SZ_EEES28_NS22_6thread17LinearCombinationISN_Li1EffLNS29_9ScaleType4KindE0ELNS_15FloatRoundStyleE2ESN_EENS_4gemm15EpilogueDefaultEEEEEvvEEEEvNT_6ParamsE,(.L_x_547 - _ZN7cutlass13device_kernelINS_4conv6kernel13ConvUniversalINS1_16ConvProblemShapeILNS1_8OperatorE0ELi3EEENS1_10collective14CollectiveConvINS1_46MainloopSm90TmaGmmaWarpSpecializedImplicitGemmILS5_0ELi9ELi3EN4cute5tupleIJNSA_1CILi2EEENSC_ILi1EEESE_EEENS1_36KernelImplicitTmaWarpSpecializedSm90ELi1EEENSB_IJNSC_ILi256EEENSC_ILi128EEENSB_IJNSC_ILi32EEEEEEEEENS_6half_tESN_NSA_8TiledMMAINSA_8MMA_AtomIJNSA_4SM904GMMA26MMA_64x128x16_F32F16F16_SSILNSR_5MajorE0ELST_0ELNSR_7ScaleInE1ELSU_1EEEEEENSA_6LayoutINSB_IJSE_SE_SE_EEENSB_IJNSC_ILi0EEESZ_SZ_EEEEENSB_IJNSA_10UnderscoreES12_S12_EEEEENS7_6detail26Sm90ImplicitGemmTileTraitsINSA_20SM90_TMA_LOAD_IM2COLENSA_14ComposedLayoutINSA_7SwizzleILi2ELi4ELi3EEENSA_18smem_ptr_flag_bitsILi16EEENSX_INSB_IJNSB_IJNSC_ILi8EEESK_EEENSB_IJSK_SE_EEENSB_IJSE_NSC_ILi9EEEEEEEEENSB_IJNSB_IJSK_SI_EEENSB_IJSE_SZ_EEENSB_IJSZ_NSC_ILi8192EEEEEEEEEEEEEvEENS16_INSA_23SM90_TMA_LOAD_MULTICASTENS18_IS1A_S1C_NSX_INSB_IJNSB_IJS1D_NSC_ILi16EEEEEES1F_S1H_EEENSB_IJS1J_S1K_NSB_IJSZ_NSC_ILi4096EEEEEEEEEEEEEvEEEENS_8epilogue10collective6detail29Sm90TmaWarpSpecializedAdapterINS23_15DefaultEpilogueISN_NSB_IJNSB_IJllllEEESE_SZ_EEES28_NS22_6thread17LinearCombinationISN_Li1EffLNS29_9ScaleType4KindE0ELNS_15FloatRoundStyleE2ESN_EENS_4gemm15EpilogueDefaultEEEEEvvEEEEvNT_6ParamsE)
        .other          _ZN7cutlass13device_kernelINS_4conv6kernel13ConvUniversalINS1_16ConvProblemShapeILNS1_8OperatorE0ELi3EEENS1_10collective14CollectiveConvINS1_46MainloopSm90TmaGmmaWarpSpecializedImplicitGemmILS5_0ELi9ELi3EN4cute5tupleIJNSA_1CILi2EEENSC_ILi1EEESE_EEENS1_36KernelImplicitTmaWarpSpecializedSm90ELi1EEENSB_IJNSC_ILi256EEENSC_ILi128EEENSB_IJNSC_ILi32EEEEEEEEENS_6half_tESN_NSA_8TiledMMAINSA_8MMA_AtomIJNSA_4SM904GMMA26MMA_64x128x16_F32F16F16_SSILNSR_5MajorE0ELST_0ELNSR_7ScaleInE1ELSU_1EEEEEENSA_6LayoutINSB_IJSE_SE_SE_EEENSB_IJNSC_ILi0EEESZ_SZ_EEEEENSB_IJNSA_10UnderscoreES12_S12_EEEEENS7_6detail26Sm90ImplicitGemmTileTraitsINSA_20SM90_TMA_LOAD_IM2COLENSA_14ComposedLayoutINSA_7SwizzleILi2ELi4ELi3EEENSA_18smem_ptr_flag_bitsILi16EEENSX_INSB_IJNSB_IJNSC_ILi8EEESK_EEENSB_IJSK_SE_EEENSB_IJSE_NSC_ILi9EEEEEEEEENSB_IJNSB_IJSK_SI_EEENSB_IJSE_SZ_EEENSB_IJSZ_NSC_ILi8192EEEEEEEEEEEEEvEENS16_INSA_23SM90_TMA_LOAD_MULTICASTENS18_IS1A_S1C_NSX_INSB_IJNSB_IJS1D_NSC_ILi16EEEEEES1F_S1H_EEENSB_IJS1J_S1K_NSB_IJSZ_NSC_ILi4096EEEEEEEEEEEEEvEEEENS_8epilogue10collective6detail29Sm90TmaWarpSpecializedAdapterINS23_15DefaultEpilogueISN_NSB_IJNSB_IJllllEEESE_SZ_EEES28_NS22_6thread17LinearCombinationISN_Li1EffLNS29_9ScaleType4KindE0ELNS_15FloatRoundStyleE2ESN_EENS_4gemm15EpilogueDefaultEEEEEvvEEEEvNT_6ParamsE,@"STO_CUDA_ENTRY STV_DEFAULT"
_ZN7cutlass13device_kernelINS_4conv6kernel13ConvUniversalINS1_16ConvProblemShapeILNS1_8OperatorE0ELi3EEENS1_10collective14CollectiveConvINS1_46MainloopSm90TmaGmmaWarpSpecializedImplicitGemmILS5_0ELi9ELi3EN4cute5tupleIJNSA_1CILi2EEENSC_ILi1EEESE_EEENS1_36KernelImplicitTmaWarpSpecializedSm90ELi1EEENSB_IJNSC_ILi256EEENSC_ILi128EEENSB_IJNSC_ILi32EEEEEEEEENS_6half_tESN_NSA_8TiledMMAINSA_8MMA_AtomIJNSA_4SM904GMMA26MMA_64x128x16_F32F16F16_SSILNSR_5MajorE0ELST_0ELNSR_7ScaleInE1ELSU_1EEEEEENSA_6LayoutINSB_IJSE_SE_SE_EEENSB_IJNSC_ILi0EEESZ_SZ_EEEEENSB_IJNSA_10UnderscoreES12_S12_EEEEENS7_6detail26Sm90ImplicitGemmTileTraitsINSA_20SM90_TMA_LOAD_IM2COLENSA_14ComposedLayoutINSA_7SwizzleILi2ELi4ELi3EEENSA_18smem_ptr_flag_bitsILi16EEENSX_INSB_IJNSB_IJNSC_ILi8EEESK_EEENSB_IJSK_SE_EEENSB_IJSE_NSC_ILi9EEEEEEEEENSB_IJNSB_IJSK_SI_EEENSB_IJSE_SZ_EEENSB_IJSZ_NSC_ILi8192EEEEEEEEEEEEEvEENS16_INSA_23SM90_TMA_LOAD_MULTICASTENS18_IS1A_S1C_NSX_INSB_IJNSB_IJS1D_NSC_ILi16EEEEEES1F_S1H_EEENSB_IJS1J_S1K_NSB_IJSZ_NSC_ILi4096EEEEEEEEEEEEEvEEEENS_8epilogue10collective6detail29Sm90TmaWarpSpecializedAdapterINS23_15DefaultEpilogueISN_NSB_IJNSB_IJllllEEESE_SZ_EEES28_NS22_6thread17LinearCombinationISN_Li1EffLNS29_9ScaleType4KindE0ELNS_15FloatRoundStyleE2ESN_EENS_4gemm15EpilogueDefaultEEEEEvvEEEEvNT_6ParamsE:
[----:B------:R-:W0:Y:S01]  /*0000*/  LDC R1, c[0x0][0x28] ;  /* 0x00000a00ff017b82 */ /* 0x000e220000000800 */
[----:B------:R-:W1:Y:S01]  /*0010*/  S2R R9, SR_TID.X ;  /* 0x0000000000097919 */ /* 0x000e620000002100 */
[----:B------:R-:W-:Y:S01]  /*0020*/  ELECT P0, URZ, PT ;  /* 0x00000000003f782f */ /* 0x000fe20003800000 */
[----:B------:R-:W-:Y:S01]  /*0030*/  BSSY B0, `(.L_x_0) ;  /* 0x0000017000007945 */ /* 0x000fe20003800000 */
[----:B0-----:R-:W-:Y:S01]  /*0040*/  VIADD R1, R1, 0xfffffd90 ;  /* 0xfffffd9001017836 */ /* 0x001fe20000000000 */
[----:B------:R-:W0:Y:S01]  /*0050*/  S2R R4, SR_CTAID.X ;  /* 0x0000000000047919 */ /* 0x000e220000002500 */
[--C-:B-1----:R-:W-:Y:S02]  /*0060*/  SHF.R.U32.HI R0, RZ, 0x5, R9.reuse ;  /* 0x00000005ff007819 */ /* 0x102fe40000011609 */
[----:B------:R-:W-:-:S03]  /*0070*/  SHF.R.U32.HI R3, RZ, 0x7, R9 ;  /* 0x00000007ff037819 */ /* 0x000fc60000011609 */
[----:B------:R-:W1:Y:S04]  /*0080*/  SHFL.IDX PT, R2, R0, RZ, 0x1f ;  /* 0x00001fff00027589 */ /* 0x000e6800000e0000 */
[----:B------:R-:W2:Y:S01]  /*0090*/  SHFL.IDX PT, R3, R3, RZ, 0x1f ;  /* 0x00001fff03037589 */ /* 0x000ea200000e0000 */
[----:B-1----:R-:W-:Y:S02]  /*00a0*/  R2UR UR4, R2 ;  /* 0x00000000020472ca */ /* 0x002fe400000e0000 */
[----:B------:R-:W-:-:S11]  /*00b0*/  SHF.R.S32.HI R2, RZ, 0x1f, R9 ;  /* 0x0000001fff027819 */ /* 0x000fd60000011409 */
[----:B------:R-:W-:Y:S02]  /*00c0*/  USHF.R.S32.HI UR5, URZ, 0x1f, UR4 ;  /* 0x0000001f3f057899 */ /* 0x000fe40008011404 */
[----:B------:R-:W-:Y:S02]  /*00d0*/  ISETP.NE.OR P0, PT, RZ, UR4, !P0 ;  /* 0x00000004ff007c0c */ /* 0x000fe4000c705670 */
[----:B------:R-:W-:-:S04]  /*00e0*/  ULEA.HI UR5, UR5, UR4, URZ, 0x2 ;  /* 0x0000000405057291 */ /* 0x000fc8000f8f103f */
[----:B------:R-:W-:-:S04]  /*00f0*/  ULOP3.LUT UR5, UR5, 0xfffffffc, URZ, 0xc0, !UPT ;  /* 0xfffffffc05057892 */ /* 0x000fc8000f8ec03f */
[----:B------:R-:W-:-:S03]  /*0100*/  UIADD3 UR7, UR4, -UR5, URZ ;  /* 0x8000000504077290 */ /* 0x000fc6000fffe03f */
[----:B0-2---:R-:W-:Y:S09]  /*0110*/  @P0 BRA `(.L_x_1) ;  /* 0x0000000000200947 */ /* 0x005ff20003800000 */
[----:B------:R-:W-:Y:S02]  /*0120*/  ULDC.64 UR4, c[0x0][0x198] ;  /* 0x0000660000047ab9 */ /* 0x000fe40000000a00 */
[----:B------:R-:W-:Y:S02]  /*0130*/  UIADD3 UR8, UP0, UR4, 0xf0, URZ ;  /* 0x000000f004087890 */ /* 0x000fe4000ff1e03f */
[----:B------:R-:W-:Y:S02]  /*0140*/  UIADD3 UR4, UP1, UR4, 0x270, URZ ;  /* 0x0000027004047890 */ /* 0x000fe4000ff3e03f */
[----:B------:R-:W-:Y:S02]  /*0150*/  UIADD3.X UR9, URZ, UR5, URZ, UP0, !UPT ;  /* 0x000000053f097290 */ /* 0x000fe400087fe43f */
[----:B------:R-:W-:-:S07]  /*0160*/  UIADD3.X UR5, URZ, UR5, URZ, UP1, !UPT ;  /* 0x000000053f057290 */ /* 0x000fce0008ffe43f */
[----:B------:R0:W-:Y:S02]  /*0170*/  UTMACCTL.PF [UR8] ;  /* 0x00000000080079b9 */ /* 0x0001e40008040000 */
[----:B------:R0:W-:Y:S02]  /*0180*/  UTMACCTL.PF [UR4] ;  /* 0x00000000040079b9 */ /* 0x0001e40008040000 */
[----:B0-----:R-:W-:Y:S01]  /*0190*/  NOP ;  /* 0x0000000000007918 */ /* 0x001fe20000000000 */
.L_x_1:
[----:B------:R-:W-:Y:S05]  /*01a0*/  BSYNC B0 ;  /* 0x0000000000007941 */ /* 0x000fea0003800000 */
.L_x_0:
[----:B------:R-:W0:Y:S01]  /*01b0*/  SHFL.IDX PT, R0, R0, RZ, 0x1f ;  /* 0x00001fff00007589 */ /* 0x000e2200000e0000 */
[----:B------:R-:W-:Y:S02]  /*01c0*/  LEA.HI R2, R2, R9, RZ, 0x7 ;  /* 0x0000000902027211 */ /* 0x000fe400078f38ff */
[----:B------:R-:W-:Y:S01]  /*01d0*/  R2UR UR11, R3 ;  /* 0x00000000030b72ca */ /* 0x000fe200000e0000 */
[----:B------:R-:W1:Y:S01]  /*01e0*/  S2R R11, SR_CTAID.Y ;  /* 0x00000000000b7919 */ /* 0x000e620000002600 */
[----:B------:R-:W-:Y:S02]  /*01f0*/  LOP3.LUT R2, R2, 0xffffff80, RZ, 0xc0, !PT ;  /* 0xffffff8002027812 */ /* 0x000fe400078ec0ff */
[----:B------:R-:W-:-:S03]  /*0200*/  I2FP.F32.U32 R6, R4 ;  /* 0x0000000400067245 */ /* 0x000fc60000201000 */
[----:B------:R-:W-:-:S05]  /*0210*/  IMAD.IADD R7, R9, 0x1, -R2 ;  /* 0x0000000109077824 */ /* 0x000fca00078e0a02 */
[----:B------:R-:W-:Y:S01]  /*0220*/  SHF.R.S32.HI R8, RZ, 0x1f, R7 ;  /* 0x0000001fff087819 */ /* 0x000fe20000011407 */
[----:B------:R-:W-:Y:S02]  /*0230*/  ULOP3.LUT UP0, URZ, UR11, UR7, URZ, 0xfc, !UPT ;  /* 0x000000070b3f7292 */ /* 0x000fe4000f80fc3f */
[----:B------:R-:W-:Y:S01]  /*0240*/  UISETP.NE.AND UP1, UPT, UR11, 0x1, UPT ;  /* 0x000000010b00788c */ /* 0x000fe2000bf25270 */
[----:B------:R-:W-:Y:S01]  /*0250*/  LEA.HI R2, R8, R7, RZ, 0x3 ;  /* 0x0000000708027211 */ /* 0x000fe200078f18ff */
[----:B------:R-:W-:-:S03]  /*0260*/  USEL UR6, URZ, 0x1, UP0 ;  /* 0x000000013f067887 */ /* 0x000fc60008000000 */
[--C-:B------:R-:W-:Y:S01]  /*0270*/  SHF.R.S32.HI R3, RZ, 0x3, R2.reuse ;  /* 0x00000003ff037819 */ /* 0x100fe20000011402 */
[----:B------:R-:W-:Y:S01]  /*0280*/  USEL UR6, UR6, 0x2, UP1 ;  /* 0x0000000206067887 */ /* 0x000fe20008800000 */
[----:B0-----:R-:W-:Y:S02]  /*0290*/  ISETP.NE.AND P0, PT, R0, RZ, PT ;  /* 0x000000ff0000720c */ /* 0x001fe40003f05270 */
[----:B------:R-:W-:Y:S02]  /*02a0*/  SHF.R.S32.HI R2, RZ, 0x1f, R2 ;  /* 0x0000001fff027819 */ /* 0x000fe40000011402 */
[----:B------:R-:W-:Y:S02]  /*02b0*/  SHF.R.S32.HI R5, RZ, 0x1f, R0 ;  /* 0x0000001fff057819 */ /* 0x000fe40000011400 */
[----:B------:R-:W-:Y:S02]  /*02c0*/  LEA.HI R2, R2, R3, RZ, 0x2 ;  /* 0x0000000302027211 */ /* 0x000fe400078f10ff */
[----:B------:R-:W-:-:S05]  /*02d0*/  LEA.HI R5, R5, R0, RZ, 0x2 ;  /* 0x0000000005057211 */ /* 0x000fca00078f10ff */
[----:B-1----:R-:W-:Y:S05]  /*02e0*/  @P0 BRA `(.L_x_2) ;  /* 0x00000000008c0947 */ /* 0x002fea0003800000 */
[----:B------:R-:W-:Y:S01]  /*02f0*/  ELECT P0, URZ, PT ;  /* 0x00000000003f782f */ /* 0x000fe20003800000 */
[----:B------:R-:W-:-:S12]  /*0300*/  BSSY B0, `(.L_x_2) ;  /* 0x0000021000007945 */ /* 0x000fd80003800000 */
[----:B------:R-:W-:Y:S05]  /*0310*/  @!P0 BRA `(.L_x_3) ;  /* 0x00000000007c8947 */ /* 0x000fea0003800000 */
[----:B------:R-:W0:Y:S01]  /*0320*/  S2UR UR10, SR_CgaCtaId ;  /* 0x00000000000a79c3 */ /* 0x000e220000008800 */
[----:B------:R-:W-:Y:S01]  /*0330*/  UMOV UR4, 0x400 ;  /* 0x0000040000047882 */ /* 0x000fe20000000000 */
[----:B------:R-:W-:Y:S01]  /*0340*/  UMOV UR5, 0x1 ;  /* 0x0000000100057882 */ /* 0x000fe20000000000 */
[----:B------:R-:W-:Y:S02]  /*0350*/  UMOV UR8, 0x2 ;  /* 0x0000000200087882 */ /* 0x000fe40000000000 */
[----:B------:R-:W-:-:S04]  /*0360*/  UIADD3 UR8, -UR8, 0x100000, URZ ;  /* 0x0010000008087890 */ /* 0x000fc8000fffe13f */
[----:B------:R-:W-:Y:S02]  /*0370*/  USHF.L.U32 UR9, UR8, 0xb, URZ ;  /* 0x0000000b08097899 */ /* 0x000fe4000800063f */
[----:B------:R-:W-:Y:S02]  /*0380*/  USHF.L.U32 UR8, UR8, 0x1, URZ ;  /* 0x0000000108087899 */ /* 0x000fe4000800063f */
[----:B0-----:R-:W-:Y:S02]  /*0390*/  ULEA UR10, UR10, UR4, 0x18 ;  /* 0x000000040a0a7291 */ /* 0x001fe4000f8ec03f */
[----:B------:R-:W-:-:S04]  /*03a0*/  UIADD3 UR4, -UR5, 0x100000, URZ ;  /* 0x0010000005047890 */ /* 0x000fc8000fffe13f */
[----:B------:R-:W-:Y:S02]  /*03b0*/  USHF.L.U32 UR5, UR4, 0xb, URZ ;  /* 0x0000000b04057899 */ /* 0x000fe4000800063f */
[----:B------:R-:W-:Y:S01]  /*03c0*/  USHF.L.U32 UR4, UR4, 0x1, URZ ;  /* 0x0000000104047899 */ /* 0x000fe2000800063f */
[----:B------:R-:W0:Y:S11]  /*03d0*/  FENCE.VIEW.ASYNC.S ;  /* 0x00000000000073c6 */ /* 0x000e360000000000 */
[----:B0-----:R0:W1:Y:S01]  /*03e0*/  SYNCS.EXCH.64 URZ, [UR10+0x36000], UR4 ;  /* 0x036000040a3f75b2 */ /* 0x0010620008000100 */
[----:B------:R0:W2:Y:S01]  /*03f0*/  SYNCS.EXCH.64 URZ, [UR10+0x36048], UR8 ;  /* 0x036048080a3f75b2 */ /* 0x0000a20008000100 */
[----:B------:R0:W3:Y:S01]  /*0400*/  SYNCS.EXCH.64 URZ, [UR10+0x36008], UR4 ;  /* 0x036008040a3f75b2 */ /* 0x0000e20008000100 */
[----:B------:R0:W4:Y:S01]  /*0410*/  SYNCS.EXCH.64 URZ, [UR10+0x36050], UR8 ;  /* 0x036050080a3f75b2 */ /* 0x0001220008000100 */
[----:B------:R0:W0:Y:S01]  /*0420*/  SYNCS.EXCH.64 URZ, [UR10+0x36010], UR4 ;  /* 0x036010040a3f75b2 */ /* 0x0000220008000100 */
        /* <DEDUP_REMOVED lines=13> */
[----:B------:R-:W-:Y:S01]  /*0500*/  NOP ;  /* 0x0000000000007918 */ /* 0x000fe20000000000 */
.L_x_3:
[----:B0-----:R-:W-:Y:S05]  /*0510*/  BSYNC B0 ;  /* 0x0000000000007941 */ /* 0x001fea0003800000 */
.L_x_2:
[----:B------:R-:W-:Y:S01]  /*0520*/  ULDC UR4, c[0x0][0x150] ;  /* 0x0000540000047ab9 */ /* 0x000fe20000000800 */
[----:B------:R-:W-:Y:S01]  /*0530*/  LOP3.LUT R2, R2, 0xfffffffc, RZ, 0xc0, !PT ;  /* 0xfffffffc02027812 */ /* 0x000fe200078ec0ff */
[----:B------:R-:W-:Y:S01]  /*0540*/  FMUL R6, R6, UR4 ;  /* 0x0000000406067c20 */ /* 0x000fe20008400000 */
[----:B------:R-:W-:Y:S01]  /*0550*/  LOP3.LUT R5, R5, 0x3ffffffc, RZ, 0xc0, !PT ;  /* 0x3ffffffc05057812 */ /* 0x000fe200078ec0ff */
[----:B------:R-:W-:Y:S01]  /*0560*/  ULDC UR4, c[0x0][0x154] ;  /* 0x0000550000047ab9 */ /* 0x000fe20000000800 */
[----:B------:R-:W0:Y:S01]  /*0570*/  LDC R10, c[0x0][0x140] ;  /* 0x00005000ff0a7b82 */ /* 0x000e220000000800 */
[----:B------:R-:W-:Y:S01]  /*0580*/  IMAD.IADD R2, R3, 0x1, -R2 ;  /* 0x0000000103027824 */ /* 0x000fe200078e0a02 */
[----:B------:R-:W-:Y:S01]  /*0590*/  LOP3.LUT P0, RZ, R7, 0x7, RZ, 0xc0, !PT ;  /* 0x0000000707ff7812 */ /* 0x000fe2000780c0ff */
[----:B------:R-:W5:Y:S01]  /*05a0*/  F2I.U32.TRUNC.NTZ R6, R6 ;  /* 0x0000000600067305 */ /* 0x000f62000020f000 */
[----:B------:R-:W-:Y:S01]  /*05b0*/  IMAD.IADD R5, R0, 0x1, -R5 ;  /* 0x0000000100057824 */ /* 0x000fe200078e0a05 */
[----:B------:R-:W-:Y:S01]  /*05c0*/  NOP ;  /* 0x0000000000007918 */ /* 0x000fe20000000000 */
[----:B------:R-:W-:-:S02]  /*05d0*/  NOP ;  /* 0x0000000000007918 */ /* 0x000fc40000000000 */
[----:B------:R-:W-:Y:S01]  /*05e0*/  IMAD R2, R5, 0x4, R2 ;  /* 0x0000000405027824 */ /* 0x000fe200078e0202 */
[----:B------:R-:W-:-:S04]  /*05f0*/  I2FP.F32.U32 R5, R11 ;  /* 0x0000000b00057245 */ /* 0x000fc80000201000 */
[----:B------:R-:W-:Y:S01]  /*0600*/  LEA.HI R0, R2, R2, RZ, 0x1 ;  /* 0x0000000202007211 */ /* 0x000fe200078f08ff */
[----:B------:R-:W-:Y:S01]  /*0610*/  FMUL R5, R5, UR4 ;  /* 0x0000000405057c20 */ /* 0x000fe20008400000 */
[----:B------:R-:W-:Y:S02]  /*0620*/  ULDC UR4, c[0x0][0x144] ;  /* 0x0000510000047ab9 */ /* 0x000fe40000000800 */
[----:B------:R-:W-:Y:S01]  /*0630*/  LOP3.LUT R3, R0, 0xfffffffe, RZ, 0xc0, !PT ;  /* 0xfffffffe00037812 */ /* 0x000fe200078ec0ff */
[----:B-----5:R-:W-:Y:S02]  /*0640*/  IMAD.MOV R13, RZ, RZ, -R6 ;  /* 0x000000ffff0d7224 */ /* 0x020fe400078e0a06 */
[----:B------:R-:W5:Y:S02]  /*0650*/  F2I.U32.TRUNC.NTZ R5, R5 ;  /* 0x0000000500057305 */ /* 0x000f64000020f000 */
[----:B------:R-:W-:Y:S02]  /*0660*/  IMAD.IADD R3, R2, 0x1, -R3 ;  /* 0x0000000102037824 */ /* 0x000fe400078e0a03 */
[----:B------:R-:W-:Y:S01]  /*0670*/  IMAD R0, R13, UR4, R4 ;  /* 0x000000040d007c24 */ /* 0x000fe2000f8e0204 */
[----:B------:R-:W-:Y:S01]  /*0680*/  ULDC UR4, c[0x0][0x148] ;  /* 0x0000520000047ab9 */ /* 0x000fe20000000800 */
[----:B0-----:R-:W-:-:S03]  /*0690*/  ISETP.EQ.U32.AND P1, PT, R10, 0x1, PT ;  /* 0x000000010a00780c */ /* 0x001fc60003f22070 */
[----:B------:R-:W-:Y:S01]  /*06a0*/  ISETP.NE.AND P2, PT, R3, R0, PT ;  /* 0x000000000300720c */ /* 0x000fe20003f45270 */
[----:B------:R-:W-:-:S05]  /*06b0*/  IMAD.SHL.U32 R3, R2, 0x4, RZ ;  /* 0x0000000402037824 */ /* 0x000fca00078e00ff */
[----:B------:R-:W-:Y:S01]  /*06c0*/  LOP3.LUT R6, R2, 0xc, R3, 0x78, !PT ;  /* 0x0000000c02067812 */ /* 0x000fe200078e7803 */
[----:B-----5:R-:W-:Y:S02]  /*06d0*/  IMAD.MOV R2, RZ, RZ, -R5 ;  /* 0x000000ffff027224 */ /* 0x020fe400078e0a05 */
[----:B------:R-:W-:Y:S01]  /*06e0*/  IMAD.MOV.U32 R5, RZ, RZ, 0x1 ;  /* 0x00000001ff057424 */ /* 0x000fe200078e00ff */
[----:B------:R-:W-:Y:S01]  /*06f0*/  ISETP.LT.U32.AND P0, PT, R6, 0x2, !P0 ;  /* 0x000000020600780c */ /* 0x000fe20004701070 */
[----:B------:R-:W-:Y:S02]  /*0700*/  IMAD R3, R2, UR4, R11 ;  /* 0x0000000402037c24 */ /* 0x000fe4000f8e020b */
[----:B------:R-:W-:-:S04]  /*0710*/  @P2 LEA.HI R0, R6, R6, RZ, 0x1 ;  /* 0x0000000606002211 */ /* 0x000fc800078f08ff */
[----:B------:R-:W-:-:S04]  /*0720*/  @P2 SHF.R.S32.HI R0, RZ, 0x1, R0 ;  /* 0x00000001ff002819 */ /* 0x000fc80000011400 */
[----:B------:R-:W-:Y:S02]  /*0730*/  @P2 ISETP.NE.AND P3, PT, R0, R3, PT ;  /* 0x000000030000220c */ /* 0x000fe40003f65270 */
[----:B------:R-:W-:Y:S02]  /*0740*/  SEL R0, RZ, 0x1, !P0 ;  /* 0x00000001ff007807 */ /* 0x000fe40004000000 */
[----:B------:R-:W-:-:S04]  /*0750*/  @P2 SEL R5, RZ, 0x1, P3 ;  /* 0x00000001ff052807 */ /* 0x000fc80001800000 */
[----:B------:R-:W-:Y:S01]  /*0760*/  LOP3.LUT R5, R5, R0, RZ, 0xc0, !PT ;  /* 0x0000000005057212 */ /* 0x000fe200078ec0ff */
[----:B------:R-:W-:Y:S06]  /*0770*/  @!P1 BRA `(.L_x_4) ;  /* 0x0000000000089947 */ /* 0x000fec0003800000 */
[----:B-1234-:R-:W-:Y:S01]  /*0780*/  UCGABAR_ARV ;  /* 0x00000000000079c7 */ /* 0x01efe20008000000 */
[----:B------:R-:W-:Y:S05]  /*0790*/  BRA `(.L_x_5) ;  /* 0x0000000000047947 */ /* 0x000fea0003800000 */
.L_x_4:
[----:B-1234-:R-:W-:Y:S01]  /*07a0*/  NOP ;  /* 0x0000000000007918 */ /* 0x01efe20000000000 */
.L_x_5:
[----:B------:R-:W-:Y:S01]  /*07b0*/  ULDC.64 UR4, c[0x0][0x618] ;  /* 0x0001860000047ab9 */ /* 0x000fe20000000a00 */
[----:B------:R-:W-:Y:S01]  /*07c0*/  ULDC.64 UR14, c[0x0][0x208] ;  /* 0x00008200000e7ab9 */ /* 0x000fe20000000a00 */
[----:B------:R-:W-:-:S04]  /*07d0*/  ISETP.NE.U32.AND P0, PT, RZ, UR4, PT ;  /* 0x00000004ff007c0c */ /* 0x000fc8000bf05070 */
[----:B------:R-:W-:-:S13]  /*07e0*/  ISETP.NE.AND.EX P0, PT, RZ, UR5, PT, P0 ;  /* 0x00000005ff007c0c */ /* 0x000fda000bf05300 */
[----:B------:R-:W-:Y:S05]  /*07f0*/  @!P0 BRA `(.L_x_6) ;  /* 0x0000000000208947 */ /* 0x000fea0003800000 */
[----:B------:R-:W0:Y:S02]  /*0800*/  LDC.64 R2, c[0x0][0x618] ;  /* 0x00018600ff027b82 */ /* 0x000e240000000a00 */
[----:B0-----:R-:W2:Y:S02]  /*0810*/  LDG.E.64 R2, desc[UR14][R2.64] ;  /* 0x0000000e02027981 */ /* 0x001ea4000c1e1b00 */
[----:B--2---:R-:W-:-:S04]  /*0820*/  ISETP.NE.U32.AND P0, PT, R2, RZ, PT ;  /* 0x000000ff0200720c */ /* 0x004fc80003f05070 */
[----:B------:R-:W-:-:S13]  /*0830*/  ISETP.NE.AND.EX P0, PT, R3, RZ, PT, P0 ;  /* 0x000000ff0300720c */ /* 0x000fda0003f05300 */
[----:B------:R-:W-:Y:S05]  /*0840*/  @!P0 BRA `(.L_x_6) ;  /* 0x00000000000c8947 */ /* 0x000fea0003800000 */
[----:B------:R-:W2:Y:S02]  /*0850*/  LD.E R2, desc[UR14][R2.64] ;  /* 0x0000000e02027980 */ /* 0x000ea4000c101900 */
[----:B--2---:R-:W-:Y:S01]  /*0860*/  R2UR UR13, R2 ;  /* 0x00000000020d72ca */ /* 0x004fe200000e0000 */
[----:B------:R-:W-:-:S14]  /*0870*/  BRA `(.L_x_7) ;  /* 0x0000000000247947 */ /* 0x000fdc0003800000 */
.L_x_6:
[----:B------:R-:W-:Y:S02]  /*0880*/  ULDC.64 UR4, c[0x0][0x608] ;  /* 0x0001820000047ab9 */ /* 0x000fe40000000a00 */
[----:B------:R-:W-:-:S04]  /*0890*/  ISETP.NE.U32.AND P0, PT, RZ, UR4, PT ;  /* 0x00000004ff007c0c */ /* 0x000fc8000bf05070 */
[----:B------:R-:W-:-:S13]  /*08a0*/  ISETP.NE.AND.EX P0, PT, RZ, UR5, PT, P0 ;  /* 0x00000005ff007c0c */ /* 0x000fda000bf05300 */
[----:B------:R-:W-:Y:S05]  /*08b0*/  @!P0 BRA `(.L_x_8) ;  /* 0x0000000000108947 */ /* 0x000fea0003800000 */
[----:B------:R-:W0:Y:S02]  /*08c0*/  LDC.64 R2, c[0x0][0x608] ;  /* 0x00018200ff027b82 */ /* 0x000e240000000a00 */
[----:B0-----:R-:W2:Y:S02]  /*08d0*/  LDG.E R2, desc[UR14][R2.64] ;  /* 0x0000000e02027981 */ /* 0x001ea4000c1e1900 */
[----:B--2---:R-:W-:Y:S01]  /*08e0*/  R2UR UR13, R2 ;  /* 0x00000000020d72ca */ /* 0x004fe200000e0000 */
[----:B------:R-:W-:-:S14]  /*08f0*/  BRA `(.L_x_7) ;  /* 0x0000000000047947 */ /* 0x000fdc0003800000 */
.L_x_8:
[----:B------:R-:W-:-:S05]  /*0900*/  ULDC UR13, c[0x0][0x600] ;  /* 0x00018000000d7ab9 */ /* 0x000fca0000000800 */
.L_x_7:
[----:B------:R-:W-:Y:S02]  /*0910*/  ULDC.64 UR4, c[0x0][0x620] ;  /* 0x0001880000047ab9 */ /* 0x000fe40000000a00 */
        /* <DEDUP_REMOVED lines=11> */
.L_x_9:
        /* <DEDUP_REMOVED lines=8> */
.L_x_11:
[----:B------:R-:W-:-:S05]  /*0a50*/  ULDC UR16, c[0x0][0x604] ;  /* 0x0001810000107ab9 */ /* 0x000fca0000000800 */
.L_x_10:
[----:B------:R-:W-:Y:S01]  /*0a60*/  ULDC UR4, c[0x0][0x3dc] ;  /* 0x0000f70000047ab9 */ /* 0x000fe20000000800 */
[----:B------:R-:W-:Y:S01]  /*0a70*/  ULDC.64 UR8, c[0x0][0x3e0] ;  /* 0x0000f80000087ab9 */ /* 0x000fe20000000a00 */
[----:B------:R-:W-:Y:S02]  /*0a80*/  UIADD3 UR4, UR4, 0x1f, URZ ;  /* 0x0000001f04047890 */ /* 0x000fe4000fffe03f */
[----:B------:R-:W-:Y:S02]  /*0a90*/  UIMAD UR8, UR9, UR8, URZ ;  /* 0x00000008090872a4 */ /* 0x000fe4000f8e023f */
[----:B------:R-:W-:-:S04]  /*0aa0*/  USHF.R.S32.HI UR5, URZ, 0x1f, UR4 ;  /* 0x0000001f3f057899 */ /* 0x000fc80008011404 */
[----:B------:R-:W-:-:S03]  /*0ab0*/  ULEA.HI UR4, UR5, UR4, URZ, 0x5 ;  /* 0x0000000405047291 */ /* 0x000fc6000f8f283f */
[----:B------:R-:W-:Y:S01]  /*0ac0*/  ULDC UR5, c[0x0][0x3e8] ;  /* 0x0000fa0000057ab9 */ /* 0x000fe20000000800 */
[----:B------:R-:W-:Y:S02]  /*0ad0*/  USHF.R.S32.HI UR4, URZ, 0x5, UR4 ;  /* 0x000000053f047899 */ /* 0x000fe40008011404 */
[----:B------:R-:W-:-:S04]  /*0ae0*/  UIMAD UR5, UR8, UR5, URZ ;  /* 0x00000005080572a4 */ /* 0x000fc8000f8e023f */
[----:B------:R-:W-:Y:S01]  /*0af0*/  UIMAD UR5, UR4, UR5, URZ ;  /* 0x00000005040572a4 */ /* 0x000fe2000f8e023f */
[----:B------:R-:W-:Y:S11]  /*0b00*/  @!P1 BRA `(.L_x_12) ;  /* 0x00000000000c9947 */ /* 0x000ff60003800000 */
[----:B------:R-:W-:Y:S01]  /*0b10*/  UCGABAR_WAIT ;  /* 0x0000000000007dc7 */ /* 0x000fe20008000000 */
[----:B------:R-:W-:Y:S01]  /*0b20*/  CCTL.IVALL ;  /* 0x00000000ff00798f */ /* 0x000fe20002000000 */
[----:B------:R-:W-:Y:S05]  /*0b30*/  BRA `(.L_x_13) ;  /* 0x0000000000047947 */ /* 0x000fea0003800000 */
.L_x_12:
[----:B------:R-:W-:Y:S06]  /*0b40*/  BAR.SYNC.DEFER_BLOCKING 0x0 ;  /* 0x0000000000007b1d */ /* 0x000fec0000010000 */
.L_x_13:
[----:B------:R-:W-:-:S13]  /*0b50*/  ISETP.NE.AND P0, PT, RZ, UR11, PT ;  /* 0x0000000bff007c0c */ /* 0x000fda000bf05270 */
[----:B------:R-:W-:Y:S05]  /*0b60*/  @!P0 BRA `(.L_x_14) ;  /* 0x0000013000608947 */ /* 0x000fea0003800000 */
[----:B------:R-:W-:-:S06]  /*0b70*/  UISETP.NE.AND UP0, UPT, UR11, 0x1, UPT ;  /* 0x000000010b00788c */ /* 0x000fcc000bf05270 */
[----:B------:R-:W-:-:S13]  /*0b80*/  PLOP3.LUT P0, PT, PT, PT, UP0, 0x80, 0x0 ;  /* 0x000000000000781c */ /* 0x000fda0003f0f008 */
[----:B------:R-:W-:Y:S05]  /*0b90*/  @P0 EXIT ;  /* 0x000000000000094d */ /* 0x000fea0003800000 */
[----:B------:R0:W-:Y:S01]  /*0ba0*/  STL [R1], RZ ;  /* 0x000000ff01007387 */ /* 0x0001e20000100800 */
[----:B------:R-:W-:Y:S01]  /*0bb0*/  UISETP.GE.AND UP0, UPT, UR5, 0x1, UPT ;  /* 0x000000010500788c */ /* 0x000fe2000bf06270 */
[----:B------:R-:W-:Y:S01]  /*0bc0*/  CS2R R86, SRZ ;  /* 0x0000000000567805 */ /* 0x000fe2000001ff00 */
[----:B------:R-:W-:Y:S01]  /*0bd0*/  UMOV UR4, URZ ;  /* 0x0000003f00047c82 */ /* 0x000fe20008000000 */
[----:B------:R0:W-:Y:S01]  /*0be0*/  STL [R1+0x4], RZ ;  /* 0x000004ff01007387 */ /* 0x0001e20000100800 */
[----:B------:R-:W-:Y:S02]  /*0bf0*/  CS2R R152, SRZ ;  /* 0x0000000000987805 */ /* 0x000fe4000001ff00 */
[----:B------:R-:W-:Y:S02]  /*0c00*/  CS2R R154, SRZ ;  /* 0x00000000009a7805 */ /* 0x000fe4000001ff00 */
[----:B------:R-:W-:Y:S01]  /*0c10*/  PLOP3.LUT P0, PT, PT, PT, UP0, 0x80, 0x0 ;  /* 0x000000000000781c */ /* 0x000fe20003f0f008 */
[----:B------:R0:W-:Y:S01]  /*0c20*/  STL [R1+0x8], RZ ;  /* 0x000008ff01007387 */ /* 0x0001e20000100800 */
[----:B------:R-:W-:-:S02]  /*0c30*/  CS2R R156, SRZ ;  /* 0x00000000009c7805 */ /* 0x000fc4000001ff00 */
[----:B------:R-:W-:Y:S02]  /*0c40*/  CS2R R158, SRZ ;  /* 0x00000000009e7805 */ /* 0x000fe4000001ff00 */
[----:B------:R-:W-:Y:S01]  /*0c50*/  CS2R R160, SRZ ;  /* 0x0000000000a07805 */ /* 0x000fe2000001ff00 */
[----:B------:R0:W-:Y:S01]  /*0c60*/  STL [R1+0xc], RZ ;  /* 0x00000cff01007387 */ /* 0x0001e20000100800 */
[----:B------:R-:W-:Y:S02]  /*0c70*/  CS2R R162, SRZ ;  /* 0x0000000000a27805 */ /* 0x000fe4000001ff00 */
[----:B------:R-:W-:Y:S02]  /*0c80*/  CS2R R164, SRZ ;  /* 0x0000000000a47805 */ /* 0x000fe4000001ff00 */
[----:B------:R-:W-:Y:S01]  /*0c90*/  CS2R R166, SRZ ;  /* 0x0000000000a67805 */ /* 0x000fe2000001ff00 */
        /* <DEDUP_REMOVED lines=116> */
[----:B------:R0:W-:Y:S04]  /*13e0*/  STL [R1+0x84], RZ ;  /* 0x000084ff01007387 */ /* 0x0001e80000100800 */
        /* <DEDUP_REMOVED lines=29> */
[----:B------:R0:W-:Y:S01]  /*15c0*/  STL [R1+0xfc], RZ ;  /* 0x0000fcff01007387 */ /* 0x0001e20000100800 */
[----:B------:R-:W-:Y:S05]  /*15d0*/  @!P0 BRA `(.L_x_15) ;  /* 0x0000000c00f88947 */ /* 0x000fea0003800000 */
[----:B------:R-:W-:-:S04]  /*15e0*/  ULOP3.LUT UR4, UR6, 0x1, URZ, 0xfc, !UPT ;  /* 0x0000000106047892 */ /* 0x000fc8000f8efc3f */
[----:B------:R-:W-:-:S06]  /*15f0*/  UISETP.NE.AND UP0, UPT, UR4, 0x3, UPT ;  /* 0x000000030400788c */ /* 0x000fcc000bf05270 */
[----:B------:R-:W-:-:S13]  /*1600*/  PLOP3.LUT P1, PT, PT, PT, UP0, 0x80, 0x0 ;  /* 0x000000000000781c */ /* 0x000fda0003f2f008 */
[----:B------:R-:W-:Y:S05]  /*1610*/  @!P1 BRA `(.L_x_16) ;  /* 0x0000000000049947 */ /* 0x000fea0003800000 */
[----:B------:R-:W-:Y:S01]  /*1620*/  BPT.TRAP 0x1 ;  /* 0x000000040000795c */ /* 0x000fe20000300000 */
.L_x_16:
[----:B------:R-:W1:Y:S01]  /*1630*/  S2UR UR7, SR_CgaCtaId ;  /* 0x00000000000779c3 */ /* 0x000e620000008800 */
[----:B------:R-:W-:Y:S01]  /*1640*/  SHF.L.U32 R0, RZ, 0x1f, RZ ;  /* 0x0000001fff007819 */ /* 0x000fe200000006ff */
[----:B------:R-:W-:Y:S02]  /*1650*/  UMOV UR4, 0x400 ;  /* 0x0000040000047882 */ /* 0x000fe40000000000 */
[----:B-1----:R-:W-:-:S12]  /*1660*/  ULEA UR4, UR7, UR4, 0x18 ;  /* 0x0000000407047291 */ /* 0x002fd8000f8ec03f */
.L_x_17:
[----:B-1----:R-:W-:-:S04]  /*1670*/  MOV R3, UR4 ;  /* 0x0000000400037c02 */ /* 0x002fc80008000f00 */
[----:B------:R1:W2:Y:S03]  /*1680*/  SYNCS.PHASECHK.TRANS64.TRYWAIT P1, [R3+URZ+0x36000], R0 ;  /* 0x03600000030075a7 */ /* 0x0002a6000802017f */
[----:B--2---:R-:W-:Y:S05]  /*1690*/  @!P1 NANOSLEEP.SYNCS 0x989680 ;  /* 0x009896800000995d */ /* 0x004fea0003900000 */
[----:B------:R-:W2:Y:S02]  /*16a0*/  @!P1 SYNCS.PHASECHK.TRANS64 P1, [R3+URZ+0x36000], R0 ;  /* 0x03600000030095a7 */ /* 0x000ea4000802007f */
[----:B--2---:R-:W-:Y:S05]  /*16b0*/  @!P1 BRA `(.L_x_17) ;  /* 0xfffffffc00ec9947 */ /* 0x004fea000383ffff */
[----:B------:R-:W-:Y:S01]  /*16c0*/  UIADD3 UR7, UR4, 0x24000, URZ ;  /* 0x0002400004077890 */ /* 0x000fe2000fffe03f */
[----:B------:R-:W-:Y:S01]  /*16d0*/  WARPGROUP.ARRIVE ;  /* 0x00000000000079c5 */ /* 0x000fe20000000000 */
[----:B------:R-:W-:Y:S02]  /*16e0*/  USHF.R.U32.HI UR4, URZ, 0x4, UR4 ;  /* 0x000000043f047899 */ /* 0x000fe40008011604 */
[----:B------:R-:W-:Y:S02]  /*16f0*/  USHF.R.U32.HI UR7, URZ, 0x4, UR7 ;  /* 0x000000043f077899 */ /* 0x000fe40008011607 */
[----:B------:R-:W-:Y:S02]  /*1700*/  ULOP3.LUT UR4, UR4, 0x3fff, URZ, 0xc0, !UPT ;  /* 0x00003fff04047892 */ /* 0x000fe4000f8ec03f */
[----:B------:R-:W-:Y:S02]  /*1710*/  ULOP3.LUT UR7, UR7, 0x3fff, URZ, 0xc0, !UPT ;  /* 0x00003fff07077892 */ /* 0x000fe4000f8ec03f */
[----:B------:R-:W-:-:S02]  /*1720*/  ULOP3.LUT UR4, UR4, 0x10000, URZ, 0xfc, !UPT ;  /* 0x0001000004047892 */ /* 0x000fc4000f8efc3f */
[----:B------:R-:W-:Y:S01]  /*1730*/  ULOP3.LUT UR7, UR7, 0x10000, URZ, 0xfc, !UPT ;  /* 0x0001000007077892 */ /* 0x000fe2000f8efc3f */
[----:B------:R-:W-:Y:S01]  /*1740*/  UMOV UR9, 0x80000020 ;  /* 0x8000002000097882 */ /* 0x000fe20000000000 */
[----:B------:R-:W-:-:S03]  /*1750*/  UMOV UR11, 0x80000020 ;  /* 0x80000020000b7882 */ /* 0x000fc60000000000 */
[----:B------:R-:W-:Y:S02]  /*1760*/  UMOV UR8, UR4 ;  /* 0x0000000400087c82 */ /* 0x000fe40008000000 */
[----:B------:R-:W-:Y:S02]  /*1770*/  UMOV UR10, UR7 ;  /* 0x00000007000a7c82 */ /* 0x000fe40008000000 */
[----:B------:R-:W-:Y:S01]  /*1780*/  HGMMA.64x128x16.F32 R72, gdesc[UR8], RZ, !UPT, gsb0 ;  /* 0x01e00000084879f0 */ /* 0x000fe2000c0008ff */
[----:B------:R-:W-:Y:S01]  /*1790*/  UIADD3 UR8, UR4, 0x100, URZ ;  /* 0x0000010004087890 */ /* 0x000fe2000fffe03f */
[----:B------:R-:W-:Y:S01]  /*17a0*/  UMOV UR9, 0x80000020 ;  /* 0x8000002000097882 */ /* 0x000fe20000000000 */
[----:B------:R-:W-:Y:S02]  /*17b0*/  WARPGROUP.DEPBAR.LE gsb0, 0x0 ;  /* 0x00008000000079c5 */ /* 0x000fe40000010000 */
[----:B------:R-:W-:Y:S01]  /*17c0*/  WARPGROUP.ARRIVE ;  /* 0x00000000000079c5 */ /* 0x000fe20000000000 */
[----:B------:R-:W-:Y:S01]  /*17d0*/  IMAD.MOV.U32 R52, RZ, RZ, R88 ;  /* 0x000000ffff347224 */ /* 0x000fe200078e0058 */
[----:B------:R-:W-:Y:S01]  /*17e0*/  MOV R47, R93 ;  /* 0x0000005d002f7202 */ /* 0x000fe20000000f00 */
[----:B------:R-:W-:Y:S01]  /*17f0*/  IMAD.MOV.U32 R51, RZ, RZ, R89 ;  /* 0x000000ffff337224 */ /* 0x000fe200078e0059 */
[----:B------:R-:W-:Y:S01]  /*1800*/  MOV R36, R104 ;  /* 0x0000006800247202 */ /* 0x000fe20000000f00 */
[----:B------:R-:W-:-:S02]  /*1810*/  IMAD.MOV.U32 R50, RZ, RZ, R90 ;  /* 0x000000ffff327224 */ /* 0x000fc400078e005a */
[----:B------:R-:W-:Y:S01]  /*1820*/  HGMMA.64x128x16.F32 R152, gdesc[UR8], RZ, !UPT, gsb0 ;  /* 0x01e00000089879f0 */ /* 0x000fe2000c0008ff */
[----:B------:R-:W-:Y:S01]  /*1830*/  UIADD3 UR8, UR4, 0x200, URZ ;  /* 0x0000020004087890 */ /* 0x000fe2000fffe03f */
[----:B------:R-:W-:Y:S01]  /*1840*/  IMAD.MOV.U32 R49, RZ, RZ, R91 ;  /* 0x000000ffff317224 */ /* 0x000fe200078e005b */
[----:B------:R-:W-:Y:S01]  /*1850*/  MOV R25, R115 ;  /* 0x0000007300197202 */ /* 0x000fe20000000f00 */
[----:B------:R-:W-:Y:S01]  /*1860*/  IMAD.MOV.U32 R48, RZ, RZ, R92 ;  /* 0x000000ffff307224 */ /* 0x000fe200078e005c */
[----:B------:R-:W-:Y:S01]  /*1870*/  MOV R14, R126 ;  /* 0x0000007e000e7202 */ /* 0x000fe20000000f00 */
[----:B------:R-:W-:Y:S01]  /*1880*/  IMAD.MOV.U32 R46, RZ, RZ, R94 ;  /* 0x000000ffff2e7224 */ /* 0x000fe200078e005e */
[----:B------:R-:W-:Y:S01]  /*1890*/  UMOV UR9, 0x80000020 ;  /* 0x8000002000097882 */ /* 0x000fe20000000000 */
[----:B------:R-:W-:Y:S01]  /*18a0*/  IMAD.MOV.U32 R45, RZ, RZ, R95 ;  /* 0x000000ffff2d7224 */ /* 0x000fe200078e005f */
[----:B------:R-:W-:Y:S01]  /*18b0*/  MOV R58, R82 ;  /* 0x00000052003a7202 */ /* 0x000fe20000000f00 */
[----:B------:R-:W-:-:S02]  /*18c0*/  IMAD.MOV.U32 R44, RZ, RZ, R96 ;  /* 0x000000ffff2c7224 */ /* 0x000fc400078e0060 */
[----:B------:R-:W-:Y:S02]  /*18d0*/  IMAD.MOV.U32 R43, RZ, RZ, R97 ;  /* 0x000000ffff2b7224 */ /* 0x000fe400078e0061 */
[----:B------:R-:W-:Y:S02]  /*18e0*/  IMAD.MOV.U32 R42, RZ, RZ, R98 ;  /* 0x000000ffff2a7224 */ /* 0x000fe400078e0062 */
[----:B------:R-:W-:Y:S02]  /*18f0*/  IMAD.MOV.U32 R41, RZ, RZ, R99 ;  /* 0x000000ffff297224 */ /* 0x000fe400078e0063 */
[----:B------:R-:W-:Y:S02]  /*1900*/  IMAD.MOV.U32 R40, RZ, RZ, R100 ;  /* 0x000000ffff287224 */ /* 0x000fe400078e0064 */
[----:B------:R-:W-:Y:S02]  /*1910*/  IMAD.MOV.U32 R39, RZ, RZ, R101 ;  /* 0x000000ffff277224 */ /* 0x000fe400078e0065 */
[----:B------:R-:W-:-:S02]  /*1920*/  IMAD.MOV.U32 R38, RZ, RZ, R102 ;  /* 0x000000ffff267224 */ /* 0x000fc400078e0066 */
[----:B------:R-:W-:Y:S02]  /*1930*/  IMAD.MOV.U32 R37, RZ, RZ, R103 ;  /* 0x000000ffff257224 */ /* 0x000fe400078e0067 */
[----:B------:R-:W-:Y:S02]  /*1940*/  IMAD.MOV.U32 R35, RZ, RZ, R105 ;  /* 0x000000ffff237224 */ /* 0x000fe400078e0069 */
[----:B------:R-:W-:Y:S02]  /*1950*/  IMAD.MOV.U32 R34, RZ, RZ, R106 ;  /* 0x000000ffff227224 */ /* 0x000fe400078e006a */
[----:B------:R-:W-:Y:S02]  /*1960*/  IMAD.MOV.U32 R33, RZ, RZ, R107 ;  /* 0x000000ffff217224 */ /* 0x000fe400078e006b */
        /* <DEDUP_REMOVED lines=11> */
[----:B------:R-:W-:Y:S01]  /*1a20*/  IMAD.MOV.U32 R21, RZ, RZ, R119 ;  /* 0x000000ffff157224 */ /* 0x000fe200078e0077 */
[----:B------:R-:W-:Y:S01]  /*1a30*/  MOV R233, R23 ;  /* 0x0000001700e97202 */ /* 0x000fe20000000f00 */
[----:B------:R-:W-:Y:S02]  /*1a40*/  IMAD.MOV.U32 R20, RZ, RZ, R120 ;  /* 0x000000ffff147224 */ /* 0x000fe400078e0078 */
[----:B------:R-:W-:Y:S02]  /*1a50*/  IMAD.MOV.U32 R19, RZ, RZ, R121 ;  /* 0x000000ffff137224 */ /* 0x000fe400078e0079 */
[----:B------:R-:W-:-:S02]  /*1a60*/  IMAD.MOV.U32 R18, RZ, RZ, R122 ;  /* 0x000000ffff127224 */ /* 0x000fc400078e007a */
[----:B------:R-:W-:Y:S02]  /*1a70*/  IMAD.MOV.U32 R17, RZ, RZ, R123 ;  /* 0x000000ffff117224 */ /* 0x000fe400078e007b */
[----:B------:R-:W-:Y:S02]  /*1a80*/  IMAD.MOV.U32 R16, RZ, RZ, R124 ;  /* 0x000000ffff107224 */ /* 0x000fe400078e007c */
[----:B------:R-:W-:Y:S02]  /*1a90*/  IMAD.MOV.U32 R15, RZ, RZ, R125 ;  /* 0x000000ffff0f7224 */ /* 0x000fe400078e007d */
[----:B------:R-:W-:Y:S02]  /*1aa0*/  IMAD.MOV.U32 R13, RZ, RZ, R127 ;  /* 0x000000ffff0d7224 */ /* 0x000fe400078e007f */
[----:B------:R-:W-:Y:S02]  /*1ab0*/  IMAD.MOV.U32 R12, RZ, RZ, R128 ;  /* 0x000000ffff0c7224 */ /* 0x000fe400078e0080 */
[----:B------:R-:W-:-:S02]  /*1ac0*/  IMAD.MOV.U32 R11, RZ, RZ, R129 ;  /* 0x000000ffff0b7224 */ /* 0x000fc400078e0081 */
[----:B------:R-:W-:Y:S01]  /*1ad0*/  IMAD.MOV.U32 R10, RZ, RZ, R130 ;  /* 0x000000ffff0a7224 */ /* 0x000fe200078e0082 */
[----:B------:R-:W-:Y:S01]  /*1ae0*/  MOV R244, R12 ;  /* 0x0000000c00f47202 */ /* 0x000fe20000000f00 */
[----:B------:R-:W-:Y:S02]  /*1af0*/  IMAD.MOV.U32 R9, RZ, RZ, R131 ;  /* 0x000000ffff097224 */ /* 0x000fe400078e0083 */
[----:B------:R-:W-:Y:S02]  /*1b00*/  IMAD.MOV.U32 R4, RZ, RZ, R132 ;  /* 0x000000ffff047224 */ /* 0x000fe400078e0084 */
[----:B-1----:R-:W-:Y:S02]  /*1b10*/  IMAD.MOV.U32 R3, RZ, RZ, R133 ;  /* 0x000000ffff037224 */ /* 0x002fe400078e0085 */
        /* <DEDUP_REMOVED lines=27> */
[----:B------:R-:W-:Y:S02]  /*1cd0*/  WARPGROUP.DEPBAR.LE gsb0, 0x0 ;  /* 0x00008000000079c5 */ /* 0x000fe40000010000 */
[----:B------:R-:W-:Y:S01]  /*1ce0*/  WARPGROUP.ARRIVE ;  /* 0x00000000000079c5 */ /* 0x000fe20000000000 */
[----:B------:R1:W-:Y:S01]  /*1cf0*/  STL.64 [R1+0x168], R214 ;  /* 0x000168d601007387 */ /* 0x0003e20000100a00 */
[----:B------:R-:W-:Y:S02]  /*1d00*/  IMAD.MOV.U32 R227, RZ, RZ, R29 ;  /* 0x000000ffffe37224 */ /* 0x000fe400078e001d */
[----:B------:R-:W-:Y:S01]  /*1d10*/  IMAD.MOV.U32 R228, RZ, RZ, R28 ;  /* 0x000000ffffe47224 */ /* 0x000fe200078e001c */
[----:B------:R2:W-:Y:S01]  /*1d20*/  STL.64 [R1+0x160], R212 ;  /* 0x000160d401007387 */ /* 0x0005e20000100a00 */
[----:B------:R-:W-:Y:S01]  /*1d30*/  HGMMA.64x128x16.F32 R88, gdesc[UR8], RZ, !UPT, gsb0 ;  /* 0x01e00000085879f0 */ /* 0x000fe2000c0008ff */
[----:B------:R-:W-:Y:S01]  /*1d40*/  UIADD3 UR8, UR4, 0x300, URZ ;  /* 0x0000030004087890 */ /* 0x000fe2000fffe03f */
[----:B------:R-:W-:Y:S01]  /*1d50*/  IMAD.MOV.U32 R229, RZ, RZ, R27 ;  /* 0x000000ffffe57224 */ /* 0x000fe200078e001b */
[----:B------:R3:W-:Y:S01]  /*1d60*/  STL.64 [R1+0x158], R210 ;  /* 0x000158d201007387 */ /* 0x0007e20000100a00 */
[----:B------:R-:W-:Y:S01]  /*1d70*/  IMAD.MOV.U32 R230, RZ, RZ, R26 ;  /* 0x000000ffffe67224 */ /* 0x000fe200078e001a */
[----:B------:R-:W-:Y:S01]  /*1d80*/  UMOV UR9, 0x80000020 ;  /* 0x8000002000097882 */ /* 0x000fe20000000000 */
[----:B------:R-:W-:Y:S01]  /*1d90*/  IMAD.MOV.U32 R231, RZ, RZ, R25 ;  /* 0x000000ffffe77224 */ /* 0x000fe200078e0019 */
[----:B------:R4:W-:Y:S01]  /*1da0*/  STL.64 [R1+0x150], R208 ;  /* 0x000150d001007387 */ /* 0x0009e20000100a00 */
[----:B-1----:R-:W-:-:S02]  /*1db0*/  IMAD.MOV.U32 R214, RZ, RZ, R42 ;  /* 0x000000ffffd67224 */ /* 0x002fc400078e002a */
[----:B------:R-:W-:Y:S01]  /*1dc0*/  IMAD.MOV.U32 R215, RZ, RZ, R41 ;  /* 0x000000ffffd77224 */ /* 0x000fe200078e0029 */
[----:B------:R1:W-:Y:S01]  /*1dd0*/  STL.64 [R1+0x148], R206 ;  /* 0x000148ce01007387 */ /* 0x0003e20000100a00 */
[----:B--2---:R-:W-:Y:S02]  /*1de0*/  IMAD.MOV.U32 R212, RZ, RZ, R44 ;  /* 0x000000ffffd47224 */ /* 0x004fe400078e002c */
[----:B------:R-:W-:Y:S01]  /*1df0*/  IMAD.MOV.U32 R213, RZ, RZ, R43 ;  /* 0x000000ffffd57224 */ /* 0x000fe200078e002b */
[----:B------:R2:W-:Y:S01]  /*1e00*/  STL.64 [R1+0x140], R204 ;  /* 0x000140cc01007387 */ /* 0x0005e20000100a00 */
[----:B---3--:R-:W-:Y:S01]  /*1e10*/  IMAD.MOV.U32 R210, RZ, RZ, R46 ;  /* 0x000000ffffd27224 */ /* 0x008fe200078e002e */
[----:B------:R-:W-:Y:S01]  /*1e20*/  MOV R211, R45 ;  /* 0x0000002d00d37202 */ /* 0x000fe20000000f00 */
[----:B------:R-:W-:Y:S01]  /*1e30*/  IMAD.MOV.U32 R232, RZ, RZ, R24 ;  /* 0x000000ffffe87224 */ /* 0x000fe200078e0018 */
[----:B------:R3:W-:Y:S01]  /*1e40*/  STL.64 [R1+0x138], R202 ;  /* 0x000138ca01007387 */ /* 0x0007e20000100a00 */
[----:B----4-:R-:W-:-:S02]  /*1e50*/  IMAD.MOV.U32 R208, RZ, RZ, R48 ;  /* 0x000000ffffd07224 */ /* 0x010fc400078e0030 */
[----:B------:R-:W-:Y:S01]  /*1e60*/  IMAD.MOV.U32 R209, RZ, RZ, R47 ;  /* 0x000000ffffd17224 */ /* 0x000fe200078e002f */
[----:B------:R4:W-:Y:S01]  /*1e70*/  STL.64 [R1+0x130], R200 ;  /* 0x000130c801007387 */ /* 0x0009e20000100a00 */
[----:B-1----:R-:W-:Y:S02]  /*1e80*/  IMAD.MOV.U32 R206, RZ, RZ, R50 ;  /* 0x000000ffffce7224 */ /* 0x002fe400078e0032 */
[----:B------:R-:W-:Y:S01]  /*1e90*/  IMAD.MOV.U32 R207, RZ, RZ, R49 ;  /* 0x000000ffffcf7224 */ /* 0x000fe200078e0031 */
[----:B------:R1:W-:Y:S01]  /*1ea0*/  STL.64 [R1+0x128], R198 ;  /* 0x000128c601007387 */ /* 0x0003e20000100a00 */
[----:B--2---:R-:W-:Y:S02]  /*1eb0*/  IMAD.MOV.U32 R204, RZ, RZ, R52 ;  /* 0x000000ffffcc7224 */ /* 0x004fe400078e0034 */
[----:B------:R-:W-:Y:S01]  /*1ec0*/  IMAD.MOV.U32 R205, RZ, RZ, R51 ;  /* 0x000000ffffcd7224 */ /* 0x000fe200078e0033 */
[----:B------:R2:W-:Y:S01]  /*1ed0*/  STL.64 [R1+0x120], R196 ;  /* 0x000120c401007387 */ /* 0x0005e20000100a00 */
[----:B---3--:R-:W-:-:S02]  /*1ee0*/  IMAD.MOV.U32 R202, RZ, RZ, R54 ;  /* 0x000000ffffca7224 */ /* 0x008fc400078e0036 */
[----:B------:R-:W-:Y:S01]  /*1ef0*/  IMAD.MOV.U32 R203, RZ, RZ, R53 ;  /* 0x000000ffffcb7224 */ /* 0x000fe200078e0035 */
[----:B------:R3:W-:Y:S01]  /*1f00*/  STL.64 [R1+0x118], R194 ;  /* 0x000118c201007387 */ /* 0x0007e20000100a00 */
[----:B----4-:R-:W-:Y:S01]  /*1f10*/  MOV R200, R56 ;  /* 0x0000003800c87202 */ /* 0x010fe20000000f00 */
[----:B------:R-:W-:Y:S02]  /*1f20*/  IMAD.MOV.U32 R201, RZ, RZ, R55 ;  /* 0x000000ffffc97224 */ /* 0x000fe400078e0037 */
[----:B------:R4:W-:Y:S01]  /*1f30*/  STL.64 [R1+0x110], R192 ;  /* 0x000110c001007387 */ /* 0x0009e20000100a00 */
[----:B-1----:R-:W-:Y:S02]  /*1f40*/  IMAD.MOV.U32 R198, RZ, RZ, R58 ;  /* 0x000000ffffc67224 */ /* 0x002fe400078e003a */
[----:B------:R-:W-:Y:S01]  /*1f50*/  IMAD.MOV.U32 R199, RZ, RZ, R57 ;  /* 0x000000ffffc77224 */ /* 0x000fe200078e0039 */
[----:B------:R1:W-:Y:S01]  /*1f60*/  STL.64 [R1+0x108], R190 ;  /* 0x000108be01007387 */ /* 0x0003e20000100a00 */
[----:B--2---:R-:W-:-:S02]  /*1f70*/  IMAD.MOV.U32 R196, RZ, RZ, R60 ;  /* 0x000000ffffc47224 */ /* 0x004fc400078e003c */
[----:B------:R-:W-:Y:S01]  /*1f80*/  IMAD.MOV.U32 R197, RZ, RZ, R59 ;  /* 0x000000ffffc57224 */ /* 0x000fe200078e003b */
[----:B------:R2:W-:Y:S01]  /*1f90*/  STL.64 [R1+0x100], R188 ;  /* 0x000100bc01007387 */ /* 0x0005e20000100a00 */
[----:B---3--:R-:W-:Y:S02]  /*1fa0*/  IMAD.MOV.U32 R194, RZ, RZ, R62 ;  /* 0x000000ffffc27224 */ /* 0x008fe400078e003e */
[----:B------:R-:W-:Y:S02]  /*1fb0*/  IMAD.MOV.U32 R195, RZ, RZ, R61 ;  /* 0x000000ffffc37224 */ /* 0x000fe400078e003d */
[----:B----4-:R-:W-:Y:S02]  /*1fc0*/  IMAD.MOV.U32 R192, RZ, RZ, R64 ;  /* 0x000000ffffc07224 */ /* 0x010fe400078e0040 */
[----:B------:R-:W-:Y:S02]  /*1fd0*/  IMAD.MOV.U32 R193, RZ, RZ, R63 ;  /* 0x000000ffffc17224 */ /* 0x000fe400078e003f */
[----:B-1----:R-:W-:-:S02]  /*1fe0*/  IMAD.MOV.U32 R190, RZ, RZ, R66 ;  /* 0x000000ffffbe7224 */ /* 0x002fc400078e0042 */
[----:B------:R-:W-:Y:S01]  /*1ff0*/  IMAD.MOV.U32 R191, RZ, RZ, R65 ;  /* 0x000000ffffbf7224 */ /* 0x000fe200078e0041 */
[----:B--2---:R-:W-:Y:S01]  /*2000*/  MOV R189, R67 ;  /* 0x0000004300bd7202 */ /* 0x004fe20000000f00 */
        /* <DEDUP_REMOVED lines=19> */
[----:B------:R-:W-:-:S06]  /*2140*/  WARPGROUP.ARRIVE ;  /* 0x00000000000079c5 */ /* 0x000fcc0000000000 */
[----:B------:R-:W-:Y:S01]  /*2150*/  HGMMA.64x128x16.F32 R24, gdesc[UR8], RZ, !UPT, gsb0 ;  /* 0x01e00000081879f0 */ /* 0x000fe2000c0008ff */
[----:B------:R-:W-:Y:S02]  /*2160*/  UIADD3 UR8, UR4, 0x2, URZ ;  /* 0x0000000204087890 */ /* 0x000fe4000fffe03f */
[----:B------:R-:W-:Y:S01]  /*2170*/  UIADD3 UR10, UR7, 0x2, URZ ;  /* 0x00000002070a7890 */ /* 0x000fe2000fffe03f */
[----:B------:R-:W-:Y:S01]  /*2180*/  UMOV UR9, 0x80000020 ;  /* 0x8000002000097882 */ /* 0x000fe20000000000 */
[----:B------:R-:W-:Y:S01]  /*2190*/  UMOV UR11, 0x80000020 ;  /* 0x80000020000b7882 */ /* 0x000fe20000000000 */
[----:B------:R-:W-:Y:S02]  /*21a0*/  WARPGROUP.DEPBAR.LE gsb0, 0x0 ;  /* 0x00008000000079c5 */ /* 0x000fe40000010000 */
[----:B------:R-:W-:-:S06]  /*21b0*/  WARPGROUP.ARRIVE ;  /* 0x00000000000079c5 */ /* 0x000fcc0000000000 */
[----:B------:R-:W-:Y:S03]  /*21c0*/  HGMMA.64x128x16.F32 R188, gdesc[UR8], R188, gsb0 ;  /* 0x01e0000008bc79f0 */ /* 0x000fe600080008bc */
[----:B------:R-:W-:Y:S02]  /*21d0*/  WARPGROUP.DEPBAR.LE gsb0, 0x0 ;  /* 0x00008000000079c5 */ /* 0x000fe40000010000 */
[----:B------:R-:W-:Y:S04]  /*21e0*/  STL.64 [R1], R188 ;  /* 0x000000bc01007387 */ /* 0x000fe80000100a00 */
[----:B------:R-:W-:Y:S04]  /*21f0*/  STL.64 [R1+0x8], R190 ;  /* 0x000008be01007387 */ /* 0x000fe80000100a00 */
        /* <DEDUP_REMOVED lines=11> */
[----:B------:R1:W-:Y:S04]  /*22b0*/  STL.64 [R1+0x68], R214 ;  /* 0x000068d601007387 */ /* 0x0003e80000100a00 */
        /* <DEDUP_REMOVED lines=18> */
[----:B-1----:R-:W3:Y:S04]  /*23e0*/  LDL.LU.64 R214, [R1+0x168] ;  /* 0x0001680001d67983 */ /* 0x002ee80000300a00 */
[----:B------:R-:W3:Y:S04]  /*23f0*/  LDL.LU.64 R212, [R1+0x160] ;  /* 0x0001600001d47983 */ /* 0x000ee80000300a00 */
        /* <DEDUP_REMOVED lines=11> */
[----:B------:R-:W3:Y:S01]  /*24b0*/  LDL.LU.64 R188, [R1+0x100] ;  /* 0x0001000001bc7983 */ /* 0x000ee20000300a00 */
[----:B------:R-:W-:Y:S01]  /*24c0*/  UIADD3 UR8, UR4, 0x102, URZ ;  /* 0x0000010204087890 */ /* 0x000fe2000fffe03f */
[----:B------:R-:W-:Y:S01]  /*24d0*/  UMOV UR9, 0x80000020 ;  /* 0x8000002000097882 */ /* 0x000fe20000000000 */
[----:B---3--:R-:W-:-:S07]  /*24e0*/  WARPGROUP.ARRIVE ;  /* 0x00000000000079c5 */ /* 0x008fce0000000000 */
[----:B------:R-:W-:Y:S01]  /*24f0*/  HGMMA.64x128x16.F32 R152, gdesc[UR8], R152, gsb0 ;  /* 0x01e00000089879f0 */ /* 0x000fe20008000898 */
[----:B------:R-:W-:Y:S01]  /*2500*/  UIADD3 UR8, UR4, 0x202, URZ ;  /* 0x0000020204087890 */ /* 0x000fe2000fffe03f */
[----:B------:R-:W-:Y:S01]  /*2510*/  UMOV UR9, 0x80000020 ;  /* 0x8000002000097882 */ /* 0x000fe20000000000 */
[----:B------:R-:W-:Y:S02]  /*2520*/  WARPGROUP.DEPBAR.LE gsb0, 0x0 ;  /* 0x00008000000079c5 */ /* 0x000fe40000010000 */
[----:B------:R-:W-:-:S07]  /*2530*/  WARPGROUP.ARRIVE ;  /* 0x00000000000079c5 */ /* 0x000fce0000000000 */
[----:B------:R-:W-:Y:S01]  /*2540*/  HGMMA.64x128x16.F32 R88, gdesc[UR8], R88, gsb0 ;  /* 0x01e00000085879f0 */ /* 0x000fe20008000858 */
[----:B------:R-:W-:Y:S01]  /*2550*/  UIADD3 UR8, UR4, 0x302, URZ ;  /* 0x0000030204087890 */ /* 0x000fe2000fffe03f */
[----:B------:R-:W-:Y:S02]  /*2560*/  UMOV UR9, 0x80000020 ;  /* 0x8000002000097882 */ /* 0x000fe40000000000 */
[----:B------:R-:W-:Y:S01]  /*2570*/  UMOV UR4, 0x1 ;  /* 0x0000000100047882 */ /* 0x000fe20000000000 */
[----:B------:R-:W-:Y:S02]  /*2580*/  WARPGROUP.DEPBAR.LE gsb0, 0x0 ;  /* 0x00008000000079c5 */ /* 0x000fe40000010000 */
[----:B------:R-:W-:-:S06]  /*2590*/  WARPGROUP.ARRIVE ;  /* 0x00000000000079c5 */ /* 0x000fcc0000000000 */
[----:B--2---:R-:W-:Y:S03]  /*25a0*/  HGMMA.64x128x16.F32 R24, gdesc[UR8], R24, gsb0 ;  /* 0x01e00000081879f0 */ /* 0x004fe60008000818 */
[----:B------:R-:W-:Y:S02]  /*25b0*/  WARPGROUP.DEPBAR.LE gsb0, 0x0 ;  /* 0x00008000000079c5 */ /* 0x000fe40000010000 */
.L_x_15:
[----:B------:R-:W-:-:S04]  /*25c0*/  UISETP.LT.AND UP0, UPT, UR5, 0x1, UPT ;  /* 0x000000010500788c */ /* 0x000fc8000bf01270 */
[----:B------:R-:W-:-:S04]  /*25d0*/  USEL UR7, UR5, 0x1, UP0 ;  /* 0x0000000105077887 */ /* 0x000fc80008000000 */
[----:B------:R-:W-:-:S04]  /*25e0*/  UIADD3 UR7, UR5, -UR7, URZ ;  /* 0x8000000705077290 */ /* 0x000fc8000fffe03f */
[----:B------:R-:W-:-:S06]  /*25f0*/  UISETP.GE.AND UP0, UPT, UR7, 0x1, UPT ;  /* 0x000000010700788c */ /* 0x000fcc000bf06270 */
[----:B------:R-:W-:-:S13]  /*2600*/  PLOP3.LUT P1, PT, PT, PT, UP0, 0x80, 0x0 ;  /* 0x000000000000781c */ /* 0x000fda0003f2f008 */
[----:B------:R-:W-:Y:S05]  /*2610*/  @!P1 BRA `(.L_x_18) ;  /* 0x0000001400909947 */ /* 0x000fea0003800000 */
[----:B------:R-:W-:Y:S01]  /*2620*/  IMAD.MOV.U32 R4, RZ, RZ, RZ ;  /* 0x000000ffff047224 */ /* 0x000fe200078e00ff */
[----:B------:R-:W-:Y:S01]  /*2630*/  ULOP3.LUT UR19, UR6, 0x1, URZ, 0xfc, !UPT ;  /* 0x0000000106137892 */ /* 0x000fe2000f8efc3f */
[----:B------:R-:W-:Y:S01]  /*2640*/  IMAD.U32 R3, RZ, RZ, UR7 ;  /* 0x00000007ff037e24 */ /* 0x000fe2000f8e00ff */
[----:B------:R-:W-:Y:S01]  /*2650*/  UISETP.NE.U32.AND UP0, UPT, UR4, URZ, UPT ;  /* 0x0000003f0400728c */ /* 0x000fe2000bf05070 */
[----:B------:R-:W-:-:S10]  /*2660*/  UMOV UR5, URZ ;  /* 0x0000003f00057c82 */ /* 0x000fd40008000000 */
.L_x_23:
[----:B------:R-:W-:-:S06]  /*2670*/  UISETP.NE.AND UP1, UPT, UR19, 0x3, UPT ;  /* 0x000000031300788c */ /* 0x000fcc000bf25270 */
[----:B------:R-:W-:-:S13]  /*2680*/  PLOP3.LUT P2, PT, PT, PT, UP1, 0x80, 0x0 ;  /* 0x000000000000781c */ /* 0x000fda0003f4f018 */
[----:B------:R-:W-:Y:S05]  /*2690*/  @!P2 BRA `(.L_x_19) ;  /* 0x000000000004a947 */ /* 0x000fea0003800000 */
[----:B------:R-:W-:Y:S01]  /*26a0*/  BPT.TRAP 0x1 ;  /* 0x000000040000795c */ /* 0x000fe20000300000 */
.L_x_19:
[----:B------:R-:W1:Y:S01]  /*26b0*/  S2UR UR8, SR_CgaCtaId ;  /* 0x00000000000879c3 */ /* 0x000e620000008800 */
[----:B------:R-:W-:Y:S01]  /*26c0*/  UMOV UR12, 0x400 ;  /* 0x00000400000c7882 */ /* 0x000fe20000000000 */
[----:B------:R-:W-:Y:S01]  /*26d0*/  SHF.L.U32 R2, R4, 0x1f, RZ ;  /* 0x0000001f04027819 */ /* 0x000fe200000006ff */
[----:B-1----:R-:W-:-:S04]  /*26e0*/  ULEA UR12, UR8, UR12, 0x18 ;  /* 0x0000000c080c7291 */ /* 0x002fc8000f8ec03f */
[----:B------:R-:W-:-:S12]  /*26f0*/  ULEA UR8, UR4, UR12, 0x3 ;  /* 0x0000000c04087291 */ /* 0x000fd8000f8e183f */
.L_x_20:
[----:B-1----:R-:W-:-:S04]  /*2700*/  IMAD.U32 R0, RZ, RZ, UR8 ;  /* 0x00000008ff007e24 */ /* 0x002fc8000f8e00ff */
[----:B------:R1:W2:Y:S03]  /*2710*/  SYNCS.PHASECHK.TRANS64.TRYWAIT P1, [R0+URZ+0x36000], R2 ;  /* 0x03600002000075a7 */ /* 0x0002a6000802017f */
[----:B--2---:R-:W-:Y:S05]  /*2720*/  @!P1 NANOSLEEP.SYNCS 0x989680 ;  /* 0x009896800000995d */ /* 0x004fea0003900000 */
[----:B------:R-:W2:Y:S02]  /*2730*/  @!P1 SYNCS.PHASECHK.TRANS64 P1, [R0+URZ+0x36000], R2 ;  /* 0x03600002000095a7 */ /* 0x000ea4000802007f */
[----:B--2---:R-:W-:Y:S05]  /*2740*/  @!P1 BRA `(.L_x_20) ;  /* 0xfffffffc00ec9947 */ /* 0x004fea000383ffff */
        /* <DEDUP_REMOVED lines=32> */
[----:B--2---:R-:W2:Y:S04]  /*2950*/  LDL.LU.64 R24, [R1] ;  /* 0x0000000001187983 */ /* 0x004ea80000300a00 */
[----:B------:R-:W2:Y:S04]  /*2960*/  LDL.LU.64 R26, [R1+0x8] ;  /* 0x00000800011a7983 */ /* 0x000ea80000300a00 */
        /* <DEDUP_REMOVED lines=29> */
[----:B------:R-:W2:Y:S01]  /*2b40*/  LDL.LU.64 R86, [R1+0xf8] ;  /* 0x0000f80001567983 */ /* 0x000ea20000300a00 */
[----:B------:R-:W-:-:S02]  /*2b50*/  UIADD3 UR9, UR12, 0x24000, URZ ;  /* 0x000240000c097890 */ /* 0x000fc4000fffe03f */
[----:B------:R-:W-:Y:S02]  /*2b60*/  USHF.R.U32.HI UR8, URZ, 0x4, UR12 ;  /* 0x000000043f087899 */ /* 0x000fe4000801160c */
[----:B------:R-:W-:Y:S02]  /*2b70*/  USHF.R.U32.HI UR9, URZ, 0x4, UR9 ;  /* 0x000000043f097899 */ /* 0x000fe40008011609 */
[----:B------:R-:W-:Y:S02]  /*2b80*/  ULOP3.LUT UR8, UR8, 0x3fff, URZ, 0xc0, !UPT ;  /* 0x00003fff08087892 */ /* 0x000fe4000f8ec03f */
[----:B------:R-:W-:Y:S02]  /*2b90*/  ULOP3.LUT UR9, UR9, 0x3fff, URZ, 0xc0, !UPT ;  /* 0x00003fff09097892 */ /* 0x000fe4000f8ec03f */
[----:B------:R-:W-:Y:S02]  /*2ba0*/  ULOP3.LUT UR8, UR8, 0x10000, URZ, 0xfc, !UPT ;  /* 0x0001000008087892 */ /* 0x000fe4000f8efc3f */
[----:B------:R-:W-:-:S02]  /*2bb0*/  ULOP3.LUT UR9, UR9, 0x10000, URZ, 0xfc, !UPT ;  /* 0x0001000009097892 */ /* 0x000fc4000f8efc3f */
[----:B------:R-:W-:Y:S02]  /*2bc0*/  ULEA UR17, UR4, UR8, 0xa ;  /* 0x0000000804117291 */ /* 0x000fe4000f8e503f */
[----:B------:R-:W-:Y:S01]  /*2bd0*/  ULEA UR18, UR4, UR9, 0x9 ;  /* 0x0000000904127291 */ /* 0x000fe2000f8e483f */
[----:B------:R-:W-:Y:S02]  /*2be0*/  UMOV UR11, 0x80000020 ;  /* 0x80000020000b7882 */ /* 0x000fe40000000000 */
[----:B------:R-:W-:Y:S02]  /*2bf0*/  UMOV UR9, 0x80000020 ;  /* 0x8000002000097882 */ /* 0x000fe40000000000 */
[----:B------:R-:W-:Y:S02]  /*2c00*/  UMOV UR8, UR17 ;  /* 0x0000001100087c82 */ /* 0x000fe40008000000 */
[----:B------:R-:W-:Y:S01]  /*2c10*/  UMOV UR10, UR18 ;  /* 0x00000012000a7c82 */ /* 0x000fe20008000000 */
[----:B--2---:R-:W-:-:S06]  /*2c20*/  WARPGROUP.ARRIVE ;  /* 0x00000000000079c5 */ /* 0x004fcc0000000000 */
[----:B------:R-:W-:Y:S01]  /*2c30*/  HGMMA.64x128x16.F32 R24, gdesc[UR8], R24, UP0, gsb0 ;  /* 0x01e00000081879f0 */ /* 0x000fe2000b800818 */
[----:B------:R-:W-:Y:S01]  /*2c40*/  UIADD3 UR8, UR17, 0x100, URZ ;  /* 0x0000010011087890 */ /* 0x000fe2000fffe03f */
[----:B------:R-:W-:Y:S01]  /*2c50*/  UMOV UR9, 0x80000020 ;  /* 0x8000002000097882 */ /* 0x000fe20000000000 */
[----:B------:R-:W-:Y:S02]  /*2c60*/  WARPGROUP.DEPBAR.LE gsb0, 0x0 ;  /* 0x00008000000079c5 */ /* 0x000fe40000010000 */
[----:B------:R-:W-:Y:S01]  /*2c70*/  STL.64 [R1], R24 ;  /* 0x0000001801007387 */ /* 0x000fe20000100a00 */
[----:B-1----:R-:W-:Y:S01]  /*2c80*/  IMAD.MOV.U32 R2, RZ, RZ, R86 ;  /* 0x000000ffff027224 */ /* 0x002fe200078e0056 */
[----:B------:R-:W-:Y:S01]  /*2c90*/  MOV R16, R78 ;  /* 0x0000004e00107202 */ /* 0x000fe20000000f00 */
[----:B------:R-:W-:Y:S01]  /*2ca0*/  IMAD.MOV.U32 R0, RZ, RZ, R87 ;  /* 0x000000ffff007224 */ /* 0x000fe200078e0057 */
[----:B------:R-:W-:Y:S01]  /*2cb0*/  STL.64 [R1+0x8], R26 ;  /* 0x0000081a01007387 */ /* 0x000fe20000100a00 */
[----:B------:R-:W-:Y:S01]  /*2cc0*/  IMAD.MOV.U32 R10, RZ, RZ, R84 ;  /* 0x000000ffff0a7224 */ /* 0x000fe200078e0054 */
[----:B------:R-:W-:Y:S01]  /*2cd0*/  MOV R231, R67 ;  /* 0x0000004300e77202 */ /* 0x000fe20000000f00 */
[----:B------:R-:W-:Y:S01]  /*2ce0*/  IMAD.MOV.U32 R9, RZ, RZ, R85 ;  /* 0x000000ffff097224 */ /* 0x000fe200078e0055 */
[----:B------:R-:W-:Y:S01]  /*2cf0*/  STL.64 [R1+0x10], R28 ;  /* 0x0000101c01007387 */ /* 0x000fe20000100a00 */
[----:B------:R-:W-:Y:S01]  /*2d00*/  IMAD.MOV.U32 R12, RZ, RZ, R82 ;  /* 0x000000ffff0c7224 */ /* 0x000fe200078e0052 */
[----:B------:R-:W-:Y:S01]  /*2d10*/  WARPGROUP.ARRIVE ;  /* 0x00000000000079c5 */ /* 0x000fe20000000000 */
[----:B------:R-:W-:Y:S01]  /*2d20*/  IMAD.MOV.U32 R11, RZ, RZ, R83 ;  /* 0x000000ffff0b7224 */ /* 0x000fe200078e0053 */
[----:B------:R-:W-:Y:S01]  /*2d30*/  STL.64 [R1+0x18], R30 ;  /* 0x0000181e01007387 */ /* 0x000fe20000100a00 */
[----:B------:R-:W-:Y:S01]  /*2d40*/  IMAD.MOV.U32 R14, RZ, RZ, R80 ;  /* 0x000000ffff0e7224 */ /* 0x000fe200078e0050 */
[----:B------:R-:W-:Y:S01]  /*2d50*/  MOV R220, R56 ;  /* 0x0000003800dc7202 */ /* 0x000fe20000000f00 */
[----:B------:R-:W-:Y:S01]  /*2d60*/  IMAD.MOV.U32 R13, RZ, RZ, R81 ;  /* 0x000000ffff0d7224 */ /* 0x000fe200078e0051 */
[----:B------:R1:W-:Y:S01]  /*2d70*/  STL.64 [R1+0x20], R32 ;  /* 0x0000202001007387 */ /* 0x0003e20000100a00 */
[----:B------:R-:W-:Y:S01]  /*2d80*/  IMAD.MOV.U32 R15, RZ, RZ, R79 ;  /* 0x000000ffff0f7224 */ /* 0x000fe200078e004f */
[----:B------:R-:W-:Y:S01]  /*2d90*/  HGMMA.64x128x16.F32 R152, gdesc[UR8], R152, UP0, gsb0 ;  /* 0x01e00000089879f0 */ /* 0x000fe2000b800898 */
[----:B------:R-:W-:Y:S01]  /*2da0*/  IMAD.MOV.U32 R18, RZ, RZ, R76 ;  /* 0x000000ffff127224 */ /* 0x000fe200078e004c */
[----:B------:R-:W2:Y:S01]  /*2db0*/  LDL.LU.64 R86, [R1+0x268] ;  /* 0x0002680001567983 */ /* 0x000ea20000300a00 */
[----:B------:R-:W-:Y:S01]  /*2dc0*/  IMAD.MOV.U32 R17, RZ, RZ, R77 ;  /* 0x000000ffff117224 */ /* 0x000fe200078e004d */
[----:B------:R-:W-:Y:S01]  /*2dd0*/  MOV R241, R45 ;  /* 0x0000002d00f17202 */ /* 0x000fe20000000f00 */
[----:B------:R-:W-:Y:S01]  /*2de0*/  IMAD.MOV.U32 R20, RZ, RZ, R74 ;  /* 0x000000ffff147224 */ /* 0x000fe200078e004a */
[----:B------:R-:W2:Y:S01]  /*2df0*/  LDL.LU.64 R84, [R1+0x260] ;  /* 0x0002600001547983 */ /* 0x000ea20000300a00 */
[----:B------:R-:W-:Y:S01]  /*2e00*/  IMAD.MOV.U32 R19, RZ, RZ, R75 ;  /* 0x000000ffff137224 */ /* 0x000fe200078e004b */
[----:B------:R-:W-:Y:S01]  /*2e10*/  MOV R252, R34 ;  /* 0x0000002200fc7202 */ /* 0x000fe20000000f00 */
[----:B------:R-:W-:Y:S01]  /*2e20*/  IMAD.MOV.U32 R22, RZ, RZ, R72 ;  /* 0x000000ffff167224 */ /* 0x000fe200078e0048 */
[----:B------:R-:W2:Y:S01]  /*2e30*/  LDL.LU.64 R82, [R1+0x258] ;  /* 0x0002580001527983 */ /* 0x000ea20000300a00 */
[----:B------:R-:W-:-:S02]  /*2e40*/  IMAD.MOV.U32 R21, RZ, RZ, R73 ;  /* 0x000000ffff157224 */ /* 0x000fc400078e0049 */
[----:B------:R-:W-:Y:S01]  /*2e50*/  IMAD.MOV.U32 R234, RZ, RZ, R70 ;  /* 0x000000ffffea7224 */ /* 0x000fe200078e0046 */
[----:B------:R-:W2:Y:S01]  /*2e60*/  LDL.LU.64 R80, [R1+0x250] ;  /* 0x0002500001507983 */ /* 0x000ea20000300a00 */
[----:B------:R-:W-:Y:S02]  /*2e70*/  IMAD.MOV.U32 R23, RZ, RZ, R71 ;  /* 0x000000ffff177224 */ /* 0x000fe400078e0047 */
[----:B------:R-:W-:Y:S01]  /*2e80*/  IMAD.MOV.U32 R232, RZ, RZ, R68 ;  /* 0x000000ffffe87224 */ /* 0x000fe200078e0044 */
[----:B------:R-:W2:Y:S01]  /*2e90*/  LDL.LU.64 R78, [R1+0x248] ;  /* 0x00024800014e7983 */ /* 0x000ea20000300a00 */
[----:B------:R-:W-:Y:S02]  /*2ea0*/  IMAD.MOV.U32 R233, RZ, RZ, R69 ;  /* 0x000000ffffe97224 */ /* 0x000fe400078e0045 */
        /* <DEDUP_REMOVED lines=44> */
[----:B------:R-:W-:-:S03]  /*3170*/  IMAD.MOV.U32 R251, RZ, RZ, R35 ;  /* 0x000000fffffb7224 */ /* 0x000fc600078e0023 */
[----:B------:R-:W2:Y:S04]  /*3180*/  LDL.LU.64 R46, [R1+0x1c8] ;  /* 0x0001c800012e7983 */ /* 0x000ea80000300a00 */
[----:B------:R-:W2:Y:S04]  /*3190*/  LDL.LU.64 R44, [R1+0x1c0] ;  /* 0x0001c000012c7983 */ /* 0x000ea80000300a00 */
[----:B------:R-:W2:Y:S04]  /*31a0*/  LDL.LU.64 R42, [R1+0x1b8] ;  /* 0x0001b800012a7983 */ /* 0x000ea80000300a00 */
[----:B------:R-:W2:Y:S04]  /*31b0*/  LDL.LU.64 R40, [R1+0x1b0] ;  /* 0x0001b00001287983 */ /* 0x000ea80000300a00 */
[----:B------:R-:W2:Y:S04]  /*31c0*/  LDL.LU.64 R38, [R1+0x1a8] ;  /* 0x0001a80001267983 */ /* 0x000ea80000300a00 */
[----:B------:R-:W2:Y:S04]  /*31d0*/  LDL.LU.64 R36, [R1+0x1a0] ;  /* 0x0001a00001247983 */ /* 0x000ea80000300a00 */
[----:B------:R-:W2:Y:S04]  /*31e0*/  LDL.LU.64 R34, [R1+0x198] ;  /* 0x0001980001227983 */ /* 0x000ea80000300a00 */
[----:B-1----:R-:W2:Y:S04]  /*31f0*/  LDL.LU.64 R32, [R1+0x190] ;  /* 0x0001900001207983 */ /* 0x002ea80000300a00 */
[----:B------:R-:W2:Y:S04]  /*3200*/  LDL.LU.64 R30, [R1+0x188] ;  /* 0x00018800011e7983 */ /* 0x000ea80000300a00 */
[----:B------:R-:W2:Y:S04]  /*3210*/  LDL.LU.64 R28, [R1+0x180] ;  /* 0x00018000011c7983 */ /* 0x000ea80000300a00 */
[----:B------:R-:W2:Y:S04]  /*3220*/  LDL.LU.64 R26, [R1+0x178] ;  /* 0x00017800011a7983 */ /* 0x000ea80000300a00 */
[----:B------:R-:W2:Y:S01]  /*3230*/  LDL.LU.64 R24, [R1+0x170] ;  /* 0x0001700001187983 */ /* 0x000ea20000300a00 */
[----:B------:R-:W-:-:S03]  /*3240*/  WARPGROUP.DEPBAR.LE gsb0, 0x0 ;  /* 0x00008000000079c5 */ /* 0x000fc60000010000 */
        /* <DEDUP_REMOVED lines=14> */
[----:B-1----:R-:W3:Y:S04]  /*3330*/  LDL.LU R188, [R1] ;  /* 0x0000000001bc7983 */ /* 0x002ee80000300800 */
[----:B------:R-:W3:Y:S04]  /*3340*/  LDL.LU R189, [R1+0x4] ;  /* 0x0000040001bd7983 */ /* 0x000ee80000300800 */
[----:B------:R-:W3:Y:S04]  /*3350*/  LDL.LU R190, [R1+0x8] ;  /* 0x0000080001be7983 */ /* 0x000ee80000300800 */
[----:B------:R-:W3:Y:S04]  /*3360*/  LDL.LU R191, [R1+0xc] ;  /* 0x00000c0001bf7983 */ /* 0x000ee80000300800 */
[----:B------:R-:W3:Y:S04]  /*3370*/  LDL.LU R192, [R1+0x10] ;  /* 0x0000100001c07983 */ /* 0x000ee80000300800 */
[----:B------:R-:W3:Y:S04]  /*3380*/  LDL.LU R193, [R1+0x14] ;  /* 0x0000140001c17983 */ /* 0x000ee80000300800 */
[----:B------:R-:W3:Y:S04]  /*3390*/  LDL.LU R194, [R1+0x18] ;  /* 0x0000180001c27983 */ /* 0x000ee80000300800 */
[----:B------:R-:W3:Y:S04]  /*33a0*/  LDL.LU R195, [R1+0x1c] ;  /* 0x00001c0001c37983 */ /* 0x000ee80000300800 */
[----:B------:R-:W3:Y:S04]  /*33b0*/  LDL.LU R196, [R1+0x20] ;  /* 0x0000200001c47983 */ /* 0x000ee80000300800 */
[----:B------:R-:W3:Y:S01]  /*33c0*/  LDL.LU R197, [R1+0x24] ;  /* 0x0000240001c57983 */ /* 0x000ee20000300800 */
[----:B------:R-:W-:Y:S01]  /*33d0*/  UIADD3 UR8, UR17, 0x200, URZ ;  /* 0x0000020011087890 */ /* 0x000fe2000fffe03f */
[----:B------:R-:W-:Y:S01]  /*33e0*/  WARPGROUP.ARRIVE ;  /* 0x00000000000079c5 */ /* 0x000fe20000000000 */
[----:B------:R-:W-:-:S07]  /*33f0*/  UMOV UR9, 0x80000020 ;  /* 0x8000002000097882 */ /* 0x000fce0000000000 */
[----:B------:R-:W-:Y:S01]  /*3400*/  HGMMA.64x128x16.F32 R88, gdesc[UR8], R88, UP0, gsb0 ;  /* 0x01e00000085879f0 */ /* 0x000fe2000b800858 */
[----:B------:R-:W-:Y:S01]  /*3410*/  UIADD3 UR8, UR17, 0x300, URZ ;  /* 0x0000030011087890 */ /* 0x000fe2000fffe03f */
[----:B------:R-:W-:Y:S01]  /*3420*/  UMOV UR9, 0x80000020 ;  /* 0x8000002000097882 */ /* 0x000fe20000000000 */
[----:B------:R-:W-:Y:S01]  /*3430*/  MOV R199, R251 ;  /* 0x000000fb00c77202 */ /* 0x000fe20000000f00 */
[----:B------:R-:W-:Y:S01]  /*3440*/  IMAD.MOV.U32 R200, RZ, RZ, R250 ;  /* 0x000000ffffc87224 */ /* 0x000fe200078e00fa */
[----:B------:R-:W-:Y:S01]  /*3450*/  MOV R210, R240 ;  /* 0x000000f000d27202 */ /* 0x000fe20000000f00 */
[----:B------:R-:W-:Y:S01]  /*3460*/  IMAD.MOV.U32 R201, RZ, RZ, R249 ;  /* 0x000000ffffc97224 */ /* 0x000fe200078e00f9 */
[----:B------:R-:W-:Y:S01]  /*3470*/  MOV R240, R18 ;  /* 0x0000001200f07202 */ /* 0x000fe20000000f00 */
        /* <DEDUP_REMOVED lines=11> */
[----:B--2---:R-:W-:-:S06]  /*3530*/  WARPGROUP.ARRIVE ;  /* 0x00000000000079c5 */ /* 0x004fcc0000000000 */
[----:B------:R-:W-:Y:S01]  /*3540*/  HGMMA.64x128x16.F32 R24, gdesc[UR8], R24, UP0, gsb0 ;  /* 0x01e00000081879f0 */ /* 0x000fe2000b800818 */
        /* <DEDUP_REMOVED lines=19> */
[----:B------:R-:W-:Y:S01]  /*3680*/  IMAD.MOV.U32 R250, RZ, RZ, R2 ;  /* 0x000000fffffa7224 */ /* 0x000fe200078e0002 */
[----:B------:R-:W-:Y:S02]  /*3690*/  UIADD3 UR8, UR17, 0x2, URZ ;  /* 0x0000000211087890 */ /* 0x000fe4000fffe03f */
[----:B------:R-:W-:Y:S01]  /*36a0*/  UIADD3 UR10, UR18, 0x2, URZ ;  /* 0x00000002120a7890 */ /* 0x000fe2000fffe03f */
[----:B------:R-:W-:Y:S01]  /*36b0*/  UMOV UR9, 0x80000020 ;  /* 0x8000002000097882 */ /* 0x000fe20000000000 */
[----:B------:R-:W-:Y:S01]  /*36c0*/  UMOV UR11, 0x80000020 ;  /* 0x80000020000b7882 */ /* 0x000fe20000000000 */
[----:B------:R-:W-:Y:S02]  /*36d0*/  WARPGROUP.DEPBAR.LE gsb0, 0x0 ;  /* 0x00008000000079c5 */ /* 0x000fe40000010000 */
[----:B---3--:R-:W-:-:S06]  /*36e0*/  WARPGROUP.ARRIVE ;  /* 0x00000000000079c5 */ /* 0x008fcc0000000000 */
        /* <DEDUP_REMOVED lines=58> */
[----:B------:R-:W-:Y:S01]  /*3a90*/  UMOV UR9, 0x80000020 ;  /* 0x8000002000097882 */ /* 0x000fe20000000000 */
[----:B------:R-:W-:Y:S02]  /*3aa0*/  WARPGROUP.DEPBAR.LE gsb0, 0x0 ;  /* 0x00008000000079c5 */ /* 0x000fe40000010000 */
[----:B------:R-:W-:-:S07]  /*3ab0*/  WARPGROUP.ARRIVE ;  /* 0x00000000000079c5 */ /* 0x000fce0000000000 */
[----:B------:R-:W-:Y:S03]  /*3ac0*/  HGMMA.64x128x16.F32 R24, gdesc[UR8], R24, gsb0 ;  /* 0x01e00000081879f0 */ /* 0x000fe60008000818 */
[----:B------:R-:W-:Y:S02]  /*3ad0*/  WARPGROUP.DEPBAR.LE gsb0, 0x0 ;  /* 0x00008000000079c5 */ /* 0x000fe40000010000 */
[----:B--2---:R-:W-:Y:S05]  /*3ae0*/  @!P2 BRA `(.L_x_21) ;  /* 0x000000000004a947 */ /* 0x004fea0003800000 */
[----:B------:R-:W-:Y:S01]  /*3af0*/  BPT.TRAP 0x1 ;  /* 0x000000040000795c */ /* 0x000fe20000300000 */
.L_x_21:
[----:B------:R-:W-:Y:S01]  /*3b00*/  ISETP.NE.AND P1, PT, R5, RZ, PT ;  /* 0x000000ff0500720c */ /* 0x000fe20003f25270 */
[----:B------:R-:W-:Y:S01]  /*3b10*/  IMAD.U32 R0, RZ, RZ, UR5 ;  /* 0x00000005ff007e24 */ /* 0x000fe2000f8e00ff */
[----:B------:R-:W-:-:S11]  /*3b20*/  UISETP.GT.U32.AND UP0, UPT, UR6, 0x1, UPT ;  /* 0x000000010600788c */ /* 0x000fd6000bf04070 */
[----:B------:R-:W-:-:S05]  /*3b30*/  @P1 LEA R0, R0, UR12, 0x3 ;  /* 0x0000000c00001c11 */ /* 0x000fca000f8e18ff */
[----:B------:R-:W-:-:S05]  /*3b40*/  @P1 VIADD R0, R0, 0x36048 ;  /* 0x0003604800001836 */ /* 0x000fca0000000000 */
[----:B------:R-:W-:-:S04]  /*3b50*/  @P1 PRMT R0, R6, 0x654, R0 ;  /* 0x0000065406001816 */ /* 0x000fc80000000000 */
[----:B------:R1:W-:Y:S01]  /*3b60*/  @P1 SYNCS.ARRIVE.TRANS64.RED.A1T0 RZ, [R0+URZ], RZ ;  /* 0x000000ff00ff19a7 */ /* 0x0003e2000810043f */
[----:B------:R-:W-:-:S13]  /*3b70*/  PLOP3.LUT P1, PT, PT, PT, UP0, 0x80, 0x0 ;  /* 0x000000000000781c */ /* 0x000fda0003f2f008 */
[----:B-1----:R-:W-:Y:S05]  /*3b80*/  @P1 BRA `(.L_x_22) ;  /* 0x0000000000041947 */ /* 0x002fea0003800000 */
[----:B------:R-:W-:Y:S01]  /*3b90*/  BPT.TRAP 0x1 ;  /* 0x000000040000795c */ /* 0x000fe20000300000 */
.L_x_22:
[----:B------:R-:W-:Y:S01]  /*3ba0*/  UIADD3 UR4, UR4, 0x1, URZ ;  /* 0x0000000104047890 */ /* 0x000fe2000fffe03f */
[C---:B------:R-:W-:Y:S01]  /*3bb0*/  ISETP.GT.AND P1, PT, R3.reuse, 0x1, PT ;  /* 0x000000010300780c */ /* 0x040fe20003f24270 */
[----:B------:R-:W-:Y:S01]  /*3bc0*/  UIADD3 UR5, UR5, 0x1, URZ ;  /* 0x0000000105057890 */ /* 0x000fe2000fffe03f */
[----:B------:R-:W-:Y:S01]  /*3bd0*/  VIADD R3, R3, 0xffffffff ;  /* 0xffffffff03037836 */ /* 0x000fe20000000000 */
[----:B------:R-:W-:Y:S02]  /*3be0*/  UISETP.NE.AND UP0, UPT, UR4, 0x9, UPT ;  /* 0x000000090400788c */ /* 0x000fe4000bf05270 */
[----:B------:R-:W-:Y:S02]  /*3bf0*/  UISETP.NE.AND UP1, UPT, UR5, 0x9, UPT ;  /* 0x000000090500788c */ /* 0x000fe4000bf25270 */
[----:B------:R-:W-:Y:S02]  /*3c00*/  USEL UR8, URZ, 0x1, UP0 ;  /* 0x000000013f087887 */ /* 0x000fe40008000000 */
[----:B------:R-:W-:-:S02]  /*3c10*/  USEL UR4, UR4, URZ, UP0 ;  /* 0x0000003f04047287 */ /* 0x000fc40008000000 */
[----:B------:R-:W-:Y:S02]  /*3c20*/  USEL UR5, UR5, URZ, UP1 ;  /* 0x0000003f05057287 */ /* 0x000fe40008800000 */
[----:B------:R-:W-:Y:S01]  /*3c30*/  UPLOP3.LUT UP0, UPT, UPT, UPT, UPT, 0x80, 0x0 ;  /* 0x000000000000789c */ /* 0x000fe20003f0f070 */
[----:B------:R-:W-:Y:S01]  /*3c40*/  LOP3.LUT R4, R4, UR8, RZ, 0x3c, !PT ;  /* 0x0000000804047c12 */ /* 0x000fe2000f8e3cff */
[----:B------:R-:W-:Y:S09]  /*3c50*/  @P1 BRA `(.L_x_23) ;  /* 0xffffffe800841947 */ /* 0x000ff2000383ffff */
.L_x_18:
[----:B------:R-:W-:Y:S05]  /*3c60*/  @!P0 BRA `(.L_x_24) ;  /* 0x0000000000608947 */ /* 0x000fea0003800000 */
[----:B------:R-:W-:-:S04]  /*3c70*/  ULOP3.LUT UR4, UR6, 0x1, URZ, 0xfc, !UPT ;  /* 0x0000000106047892 */ /* 0x000fc8000f8efc3f */
[----:B------:R-:W-:-:S06]  /*3c80*/  UISETP.NE.AND UP0, UPT, UR4, 0x3, UPT ;  /* 0x000000030400788c */ /* 0x000fcc000bf05270 */
[----:B------:R-:W-:-:S13]  /*3c90*/  PLOP3.LUT P0, PT, PT, PT, UP0, 0x80, 0x0 ;  /* 0x000000000000781c */ /* 0x000fda0003f0f008 */
[----:B------:R-:W-:Y:S05]  /*3ca0*/  @!P0 BRA `(.L_x_25) ;  /* 0x0000000000048947 */ /* 0x000fea0003800000 */
[----:B------:R-:W-:Y:S01]  /*3cb0*/  BPT.TRAP 0x1 ;  /* 0x000000040000795c */ /* 0x000fe20000300000 */
.L_x_25:
[----:B------:R-:W-:Y:S01]  /*3cc0*/  ISETP.NE.AND P0, PT, R5, RZ, PT ;  /* 0x000000ff0500720c */ /* 0x000fe20003f05270 */
[----:B------:R-:W-:-:S12]  /*3cd0*/  BSSY B0, `(.L_x_26) ;  /* 0x000000d000007945 */ /* 0x000fd80003800000 */
[----:B------:R-:W-:Y:S05]  /*3ce0*/  @!P0 BRA `(.L_x_27) ;  /* 0x00000000002c8947 */ /* 0x000fea0003800000 */
[----:B------:R-:W1:Y:S01]  /*3cf0*/  S2UR UR8, SR_CgaCtaId ;  /* 0x00000000000879c3 */ /* 0x000e620000008800 */
[----:B------:R-:W-:-:S04]  /*3d00*/  UIMAD.WIDE.U32 UR4, UR7, 0x38e38e39, URZ ;  /* 0x38e38e39070478a5 */ /* 0x000fc8000f8e003f */
[----:B------:R-:W-:-:S03]  /*3d10*/  USHF.R.U32.HI UR4, URZ, 0x1, UR5 ;  /* 0x000000013f047899 */ /* 0x000fc60008011605 */
[----:B------:R-:W-:Y:S01]  /*3d20*/  UMOV UR5, 0x400 ;  /* 0x0000040000057882 */ /* 0x000fe20000000000 */
[----:B------:R-:W-:Y:S02]  /*3d30*/  UIMAD UR4, UR4, -0x9, UR7 ;  /* 0xfffffff7040478a4 */ /* 0x000fe4000f8e0207 */
[----:B-1----:R-:W-:-:S04]  /*3d40*/  ULEA UR5, UR8, UR5, 0x18 ;  /* 0x0000000508057291 */ /* 0x002fc8000f8ec03f */
[----:B------:R-:W-:-:S04]  /*3d50*/  ULEA UR4, UR4, UR5, 0x3 ;  /* 0x0000000504047291 */ /* 0x000fc8000f8e183f */
[----:B------:R-:W-:-:S06]  /*3d60*/  UIADD3 UR4, UR4, 0x36048, URZ ;  /* 0x0003604804047890 */ /* 0x000fcc000fffe03f */
[----:B------:R-:W-:-:S05]  /*3d70*/  IMAD.U32 R0, RZ, RZ, UR4 ;  /* 0x00000004ff007e24 */ /* 0x000fca000f8e00ff */
[----:B------:R-:W-:-:S04]  /*3d80*/  PRMT R6, R6, 0x654, R0 ;  /* 0x0000065406067816 */ /* 0x000fc80000000000 */
[----:B------:R1:W-:Y:S03]  /*3d90*/  SYNCS.ARRIVE.TRANS64.RED.A1T0 RZ, [R6+URZ], RZ ;  /* 0x000000ff06ff79a7 */ /* 0x0003e6000810043f */
.L_x_27:
[----:B------:R-:W-:Y:S05]  /*3da0*/  BSYNC B0 ;  /* 0x0000000000007941 */ /* 0x000fea0003800000 */
.L_x_26:
[----:B------:R-:W-:-:S06]  /*3db0*/  UISETP.GT.U32.AND UP0, UPT, UR6, 0x1, UPT ;  /* 0x000000010600788c */ /* 0x000fcc000bf04070 */
[----:B------:R-:W-:-:S13]  /*3dc0*/  PLOP3.LUT P0, PT, PT, PT, UP0, 0x80, 0x0 ;  /* 0x000000000000781c */ /* 0x000fda0003f0f008 */
[----:B------:R-:W-:Y:S05]  /*3dd0*/  @P0 BRA `(.L_x_24) ;  /* 0x0000000000040947 */ /* 0x000fea0003800000 */
[----:B------:R-:W-:Y:S01]  /*3de0*/  BPT.TRAP 0x1 ;  /* 0x000000040000795c */ /* 0x000fe20000300000 */
.L_x_24:
[----:B------:R-:W2:Y:S01]  /*3df0*/  S2R R3, SR_CTAID.Y ;  /* 0x0000000000037919 */ /* 0x000ea20000002600 */
[----:B------:R-:W-:Y:S01]  /*3e00*/  LEA.HI R0, R8, R7, RZ, 0x2 ;  /* 0x0000000708007211 */ /* 0x000fe200078f10ff */
[----:B------:R-:W-:Y:S01]  /*3e10*/  ULDC.64 UR4, c[0x0][0x280] ;  /* 0x0000a00000047ab9 */ /* 0x000fe20000000a00 */
[----:B------:R-:W3:Y:S02]  /*3e20*/  S2R R4, SR_CTAID.X ;  /* 0x0000000000047919 */ /* 0x000ee40000002500 */
[--C-:B------:R-:W-:Y:S02]  /*3e30*/  SHF.R.S32.HI R14, RZ, 0x2, R0.reuse ;  /* 0x00000002ff0e7819 */ /* 0x100fe40000011400 */
[----:B------:R-:W-:Y:S02]  /*3e40*/  SHF.R.S32.HI R15, RZ, 0x1f, R0 ;  /* 0x0000001fff0f7819 */ /* 0x000fe40000011400 */
[----:B------:R-:W-:Y:S02]  /*3e50*/  LOP3.LUT R0, R0, 0x7ffffffc, RZ, 0xc0, !PT ;  /* 0x7ffffffc00007812 */ /* 0x000fe400078ec0ff */
[----:B------:R-:W-:-:S03]  /*3e60*/  LEA.HI R15, R15, R14, RZ, 0x3 ;  /* 0x0000000e0f0f7211 */ /* 0x000fc600078f18ff */
[----:B------:R-:W-:Y:S01]  /*3e70*/  IMAD.IADD R0, R7, 0x1, -R0 ;  /* 0x0000000107007824 */ /* 0x000fe200078e0a00 */
[----:B------:R-:W-:Y:S02]  /*3e80*/  LOP3.LUT R15, R15, 0xfffffff8, RZ, 0xc0, !PT ;  /* 0xfffffff80f0f7812 */ /* 0x000fe400078ec0ff */
[----:B------:R-:W-:Y:S01]  /*3e90*/  LEA.HI R7, R8, R7, RZ, 0x5 ;  /* 0x0000000708077211 */ /* 0x000fe200078f28ff */
[----:B------:R-:W-:Y:S02]  /*3ea0*/  IMAD.SHL.U32 R0, R0, 0x2, RZ ;  /* 0x0000000200007824 */ /* 0x000fe400078e00ff */
[----:B------:R-:W-:-:S03]  /*3eb0*/  IMAD.IADD R14, R14, 0x1, -R15 ;  /* 0x000000010e0e7824 */ /* 0x000fc600078e0a0f */
[----:B------:R-:W-:Y:S02]  /*3ec0*/  SHF.R.S32.HI R2, RZ, 0x1f, R0 ;  /* 0x0000001fff027819 */ /* 0x000fe40000011400 */
[--C-:B------:R-:W-:Y:S01]  /*3ed0*/  SHF.R.S32.HI R15, RZ, 0x1f, R14.reuse ;  /* 0x0000001fff0f7819 */ /* 0x100fe2000001140e */
[----:B--2---:R-:W-:Y:S02]  /*3ee0*/  IMAD.SHL.U32 R3, R3, 0x80, RZ ;  /* 0x0000008003037824 */ /* 0x004fe400078e00ff */
[----:B---3--:R-:W-:-:S03]  /*3ef0*/  IMAD.WIDE R12, R4, 0x100, R14 ;  /* 0x00000100040c7825 */ /* 0x008fc600078e020e */
[C---:B------:R-:W-:Y:S02]  /*3f00*/  IADD3 R10, P1, R3.reuse, R0, RZ ;  /* 0x00000000030a7210 */ /* 0x040fe40007f3e0ff */
[C---:B------:R-:W-:Y:S02]  /*3f10*/  ISETP.GE.AND P0, PT, R3.reuse, UR5, PT ;  /* 0x0000000503007c0c */ /* 0x040fe4000bf06270 */
[----:B------:R-:W-:Y:S02]  /*3f20*/  IADD3 R0, -R0, UR5, -R3 ;  /* 0x0000000500007c10 */ /* 0x000fe4000fffe903 */
[----:B------:R-:W-:Y:S01]  /*3f30*/  LEA.HI.X.SX32 R11, R3, R2, 0x1, P1 ;  /* 0x00000002030b7211 */ /* 0x000fe200008f0eff */
[----:B------:R-:W-:Y:S01]  /*3f40*/  IMAD.SHL.U32 R3, R4, 0x100, RZ ;  /* 0x0000010004037824 */ /* 0x000fe200078e00ff */
[----:B------:R-:W-:-:S04]  /*3f50*/  SHF.R.S32.HI R2, RZ, 0x5, R7 ;  /* 0x00000005ff027819 */ /* 0x000fc80000011407 */
[----:B------:R-:W-:Y:S01]  /*3f60*/  ISETP.GE.OR P0, PT, R3, UR4, P0 ;  /* 0x0000000403007c0c */ /* 0x000fe20008706670 */
[----:B------:R-:W-:-:S04]  /*3f70*/  IMAD.WIDE R12, R2, 0x10, R12 ;  /* 0x00000010020c7825 */ /* 0x000fc800078e020c */
[----:B------:R-:W-:-:S05]  /*3f80*/  IMAD R2, R2, -0x10, -R3 ;  /* 0xfffffff002027824 */ /* 0x000fca00078e0a03 */
[----:B------:R-:W-:-:S03]  /*3f90*/  IADD3 R14, R2, UR4, -R14 ;  /* 0x00000004020e7c10 */ /* 0x000fc6000fffe80e */
[----:B------:R-:W-:Y:S05]  /*3fa0*/  @P0 EXIT ;  /* 0x000000000000094d */ /* 0x000fea0003800000 */
[----:B------:R-:W-:Y:S01]  /*3fb0*/  FSETP.NEU.AND P2, PT, RZ, UR16, PT ;  /* 0x00000010ff007c0b */ /* 0x000fe2000bf4d000 */
[----:B------:R-:W-:Y:S01]  /*3fc0*/  ULDC.64 UR18, c[0x0][0x658] ;  /* 0x0001960000127ab9 */ /* 0x000fe20000000a00 */
[----:B------:R-:W-:Y:S01]  /*3fd0*/  ISETP.GT.AND P0, PT, R14, RZ, PT ;  /* 0x000000ff0e00720c */ /* 0x000fe20003f04270 */
[----:B------:R-:W-:Y:S01]  /*3fe0*/  IMAD R2, R13, UR18, RZ ;  /* 0x000000120d027c24 */ /* 0x000fe2000f8e02ff */
[----:B------:R-:W-:Y:S02]  /*3ff0*/  USHF.L.U64.HI UR5, UR18, 0x3, UR19 ;  /* 0x0000000312057899 */ /* 0x000fe40008010213 */
[----:B------:R-:W-:Y:S01]  /*4000*/  IMAD.WIDE.U32 R4, R12, UR18, R10 ;  /* 0x000000120c047c25 */ /* 0x000fe2000f8e000a */
[----:B------:R-:W-:Y:S01]  /*4010*/  USHF.L.U32 UR4, UR18, 0x3, URZ ;  /* 0x0000000312047899 */ /* 0x000fe2000800063f */
[----:B------:R-:W-:Y:S02]  /*4020*/  ISETP.GT.AND P1, PT, R0, RZ, P0 ;  /* 0x000000ff0000720c */ /* 0x000fe40000724270 */
[----:B------:R-:W-:-:S04]  /*4030*/  IMAD R2, R12, UR19, R2 ;  /* 0x000000130c027c24 */ /* 0x000fc8000f8e0202 */
[----:B------:R-:W-:Y:S01]  /*4040*/  IMAD.IADD R3, R5, 0x1, R2 ;  /* 0x0000000105037824 */ /* 0x000fe200078e0202 */
[----:B------:R-:W-:Y:S06]  /*4050*/  @!P2 BRA `(.L_x_28) ;  /* 0x000000b000c0a947 */ /* 0x000fec0003800000 */
[----:B------:R-:W-:Y:S01]  /*4060*/  ULDC.64 UR6, c[0x0][0x650] ;  /* 0x0001940000067ab9 */ /* 0x000fe20000000a00 */
[----:B------:R-:W-:Y:S01]  /*4070*/  ULDC.64 UR20, c[0x0][0x630] ;  /* 0x00018c0000147ab9 */ /* 0x000fe20000000a00 */
[C---:B------:R-:W-:Y:S01]  /*4080*/  LEA R2, P2, R4.reuse, UR6, 0x1 ;  /* 0x0000000604027c11 */ /* 0x040fe2000f8408ff */
[----:B-1----:R-:W-:Y:S01]  /*4090*/  IMAD R6, R13, UR20, RZ ;  /* 0x000000140d067c24 */ /* 0x002fe2000f8e02ff */
[----:B------:R-:W-:Y:S01]  /*40a0*/  ULDC.64 UR22, c[0x0][0x628] ;  /* 0x00018a0000167ab9 */ /* 0x000fe20000000a00 */
[----:B------:R-:W2:Y:S01]  /*40b0*/  LDL.LU R16, [R1] ;  /* 0x0000000001107983 */ /* 0x000ea20000300800 */
[----:B------:R-:W-:Y:S01]  /*40c0*/  LEA.HI.X R3, R4, UR7, R3, 0x1, P2 ;  /* 0x0000000704037c11 */ /* 0x000fe200090f0c03 */
[C---:B------:R-:W-:Y:S02]  /*40d0*/  IMAD R6, R12.reuse, UR21, R6 ;  /* 0x000000150c067c24 */ /* 0x040fe4000f8e0206 */
[----:B------:R-:W-:-:S03]  /*40e0*/  IMAD.WIDE.U32 R4, R12, UR20, R10 ;  /* 0x000000140c047c25 */ /* 0x000fc6000f8e000a */
[----:B------:R-:W-:Y:S02]  /*40f0*/  LEA R8, P2, R4, UR22, 0x1 ;  /* 0x0000001604087c11 */ /* 0x000fe4000f8408ff */
[----:B------:R-:W-:-:S04]  /*4100*/  IADD3 R5, R5, R6, RZ ;  /* 0x0000000605057210 */ /* 0x000fc80007ffe0ff */
[----:B------:R-:W-:-:S05]  /*4110*/  LEA.HI.X R9, R4, UR23, R5, 0x1, P2 ;  /* 0x0000001704097c11 */ /* 0x000fca00090f0c05 */
[----:B------:R-:W3:Y:S01]  /*4120*/  @P1 LDG.E.LTC128B.U16 R15, desc[UR14][R8.64] ;  /* 0x0000000e080f1981 */ /* 0x000ee2000c1e1520 */
[----:B------:R-:W-:Y:S01]  /*4130*/  ISETP.GT.AND P2, PT, R0, 0x1, P0 ;  /* 0x000000010000780c */ /* 0x000fe20000744270 */
[----:B------:R-:W-:Y:S01]  /*4140*/  BSSY B0, `(.L_x_29) ;  /* 0x0000008000007945 */ /* 0x000fe20003800000 */
[----:B---3--:R-:W-:-:S05]  /*4150*/  HADD2.F32 R4, -RZ, R15.H0_H0 ;  /* 0x2000000fff047230 */ /* 0x008fca0000004100 */
[----:B------:R-:W-:-:S04]  /*4160*/  FMUL R4, R4, UR16 ;  /* 0x0000001004047c20 */ /* 0x000fc80008400000 */
[----:B--2---:R-:W-:-:S05]  /*4170*/  FFMA R4, R16, UR13, R4 ;  /* 0x0000000d10047c23 */ /* 0x004fca0008000004 */
[----:B------:R-:W-:-:S05]  /*4180*/  F2FP.F16.F32.PACK_AB R4, RZ, R4 ;  /* 0x00000004ff04723e */ /* 0x000fca00000000ff */
[----:B------:R1:W-:Y:S01]  /*4190*/  @P1 STG.E.U16 desc[UR14][R2.64], R4 ;  /* 0x0000000402001986 */ /* 0x0003e2000c10150e */
[----:B------:R-:W-:Y:S05]  /*41a0*/  @!P2 BRA `(.L_x_30) ;  /* 0x000000000004a947 */ /* 0x000fea0003800000 */
[----:B------:R2:W5:Y:S02]  /*41b0*/  LDG.E.LTC128B.U16 R15, desc[UR14][R8.64+0x2] ;  /* 0x0000020e080f7981 */ /* 0x000564000c1e1520 */
.L_x_30:
[----:B------:R-:W-:Y:S05]  /*41c0*/  BSYNC B0 ;  /* 0x0000000000007941 */ /* 0x000fea0003800000 */
.L_x_29:
[----:B------:R-:W3:Y:S01]  /*41d0*/  LDL.LU R5, [R1+0x4] ;  /* 0x0000040001057983 */ /* 0x000ee20000300800 */
[----:B-1---5:R-:W-:Y:S01]  /*41e0*/  HADD2.F32 R4, -RZ, R15.H0_H0 ;  /* 0x2000000fff047230 */ /* 0x022fe20000004100 */
[----:B------:R-:W-:Y:S02]  /*41f0*/  USHF.L.U64.HI UR11, UR20, 0x3, UR21 ;  /* 0x00000003140b7899 */ /* 0x000fe40008010215 */
[----:B------:R-:W-:Y:S02]  /*4200*/  USHF.L.U32 UR10, UR20, 0x3, URZ ;  /* 0x00000003140a7899 */ /* 0x000fe4000800063f */
[----:B------:R-:W-:Y:S02]  /*4210*/  IMAD.U32 R17, RZ, RZ, UR20 ;  /* 0x00000014ff117e24 */ /* 0x000fe4000f8e00ff */
[----:B------:R-:W-:Y:S01]  /*4220*/  FMUL R4, R4, UR16 ;  /* 0x0000001004047c20 */ /* 0x000fe20008400000 */
[----:B------:R-:W4:Y:S03]  /*4230*/  LDL.LU R18, [R1+0x8] ;  /* 0x0000080001127983 */ /* 0x000f260000300800 */
[----:B---3--:R-:W-:-:S05]  /*4240*/  FFMA R4, R5, UR13, R4 ;  /* 0x0000000d05047c23 */ /* 0x008fca0008000004 */
[----:B------:R-:W-:-:S05]  /*4250*/  F2FP.F16.F32.PACK_AB R4, RZ, R4 ;  /* 0x00000004ff04723e */ /* 0x000fca00000000ff */
[----:B------:R1:W-:Y:S02]  /*4260*/  @P2 STG.E.U16 desc[UR14][R2.64+0x2], R4 ;  /* 0x0000020402002986 */ /* 0x0003e4000c10150e */
[----:B-1----:R-:W-:-:S03]  /*4270*/  IMAD.WIDE.U32 R4, R12, R17, UR10 ;  /* 0x0000000a0c047e25 */ /* 0x002fc6000f8e0011 */
[----:B------:R-:W-:-:S04]  /*4280*/  IADD3 R4, P1, R10, R4, RZ ;  /* 0x000000040a047210 */ /* 0x000fc80007f3e0ff */
[----:B------:R-:W-:Y:S02]  /*4290*/  IADD3.X R5, R11, R6, R5, P1, !PT ;  /* 0x000000060b057210 */ /* 0x000fe40000ffe405 */
[----:B------:R-:W-:Y:S02]  /*42a0*/  ISETP.GT.AND P1, PT, R14, 0x8, PT ;  /* 0x000000080e00780c */ /* 0x000fe40003f24270 */
[----:B------:R-:W-:Y:S02]  /*42b0*/  LEA R6, P3, R4, UR22, 0x1 ;  /* 0x0000001604067c11 */ /* 0x000fe4000f8608ff */
[----:B------:R-:W-:Y:S02]  /*42c0*/  ISETP.GT.AND P2, PT, R0, RZ, P1 ;  /* 0x000000ff0000720c */ /* 0x000fe40000f44270 */
[----:B------:R-:W-:-:S11]  /*42d0*/  LEA.HI.X R7, R4, UR23, R5, 0x1, P3 ;  /* 0x0000001704077c11 */ /* 0x000fd600098f0c05 */
[----:B------:R-:W3:Y:S01]  /*42e0*/  @P2 LDG.E.LTC128B.U16 R15, desc[UR14][R6.64] ;  /* 0x0000000e060f2981 */ /* 0x000ee2000c1e1520 */
[----:B------:R-:W-:Y:S01]  /*42f0*/  USHF.L.U32 UR8, UR4, 0x1, URZ ;  /* 0x0000000104087899 */ /* 0x000fe2000800063f */
[----:B------:R-:W-:Y:S01]  /*4300*/  ISETP.GT.AND P3, PT, R0, 0x1, P1 ;  /* 0x000000010000780c */ /* 0x000fe20000f64270 */
[----:B------:R-:W-:Y:S01]  /*4310*/  USHF.L.U64.HI UR5, UR4, 0x1, UR5 ;  /* 0x0000000104057899 */ /* 0x000fe20008010205 */
[----:B------:R-:W-:Y:S03]  /*4320*/  BSSY B0, `(.L_x_31) ;  /* 0x000000b000007945 */ /* 0x000fe60003800000 */
[----:B------:R-:W-:Y:S01]  /*4330*/  IADD3 R4, P4, R2, UR8, RZ ;  /* 0x0000000802047c10 */ /* 0x000fe2000ff9e0ff */
[----:B---3--:R-:W-:-:S05]  /*4340*/  HADD2.F32 R5, -RZ, R15.H0_H0 ;  /* 0x2000000fff057230 */ /* 0x008fca0000004100 */
[----:B------:R-:W-:-:S04]  /*4350*/  FMUL R5, R5, UR16 ;  /* 0x0000001005057c20 */ /* 0x000fc80008400000 */
[----:B----4-:R-:W-:-:S05]  /*4360*/  FFMA R5, R18, UR13, R5 ;  /* 0x0000000d12057c23 */ /* 0x010fca0008000005 */
[----:B------:R-:W-:-:S04]  /*4370*/  F2FP.F16.F32.PACK_AB R5, RZ, R5 ;  /* 0x00000005ff05723e */ /* 0x000fc800000000ff */
[----:B------:R-:W-:Y:S02]  /*4380*/  PRMT R16, R5, 0x7610, R16 ;  /* 0x0000761005107816 */ /* 0x000fe40000000010 */
[----:B------:R-:W-:-:S05]  /*4390*/  IADD3.X R5, R3, UR5, RZ, P4, !PT ;  /* 0x0000000503057c10 */ /* 0x000fca000a7fe4ff */
[----:B------:R1:W-:Y:S01]  /*43a0*/  @P2 STG.E.U16 desc[UR14][R4.64], R16 ;  /* 0x0000001004002986 */ /* 0x0003e2000c10150e */
[----:B------:R-:W-:Y:S05]  /*43b0*/  @!P3 BRA `(.L_x_32) ;  /* 0x000000000004b947 */ /* 0x000fea0003800000 */
[----:B------:R3:W5:Y:S02]  /*43c0*/  LDG.E.LTC128B.U16 R15, desc[UR14][R6.64+0x2] ;  /* 0x0000020e060f7981 */ /* 0x000764000c1e1520 */
.L_x_32:
[----:B------:R-:W-:Y:S05]  /*43d0*/  BSYNC B0 ;  /* 0x0000000000007941 */ /* 0x000fea0003800000 */
.L_x_31:
[----:B------:R-:W4:Y:S01]  /*43e0*/  LDL.LU R18, [R1+0xc] ;  /* 0x00000c0001127983 */ /* 0x000f220000300800 */
[----:B-1---5:R-:W-:Y:S01]  /*43f0*/  HADD2.F32 R16, -RZ, R15.H0_H0 ;  /* 0x2000000fff107230 */ /* 0x022fe20000004100 */
[----:B------:R-:W-:Y:S01]  /*4400*/  ISETP.GT.AND P2, PT, R0, 0x8, P0 ;  /* 0x000000080000780c */ /* 0x000fe20000744270 */
[----:B------:R-:W-:Y:S03]  /*4410*/  BSSY B0, `(.L_x_33) ;  /* 0x0000007000007945 */ /* 0x000fe60003800000 */
[----:B------:R-:W-:-:S04]  /*4420*/  FMUL R16, R16, UR16 ;  /* 0x0000001010107c20 */ /* 0x000fc80008400000 */
[----:B----4-:R-:W-:-:S05]  /*4430*/  FFMA R16, R18, UR13, R16 ;  /* 0x0000000d12107c23 */ /* 0x010fca0008000010 */
[----:B------:R-:W-:-:S05]  /*4440*/  F2FP.F16.F32.PACK_AB R16, RZ, R16 ;  /* 0x00000010ff10723e */ /* 0x000fca00000000ff */
[----:B------:R1:W-:Y:S01]  /*4450*/  @P3 STG.E.U16 desc[UR14][R4.64+0x2], R16 ;  /* 0x0000021004003986 */ /* 0x0003e2000c10150e */
[----:B------:R-:W-:Y:S05]  /*4460*/  @!P2 BRA `(.L_x_34) ;  /* 0x000000000004a947 */ /* 0x000fea0003800000 */
[----:B------:R4:W5:Y:S02]  /*4470*/  LDG.E.LTC128B.U16 R15, desc[UR14][R8.64+0x10] ;  /* 0x0000100e080f7981 */ /* 0x000964000c1e1520 */
.L_x_34:
[----:B------:R-:W-:Y:S05]  /*4480*/  BSYNC B0 ;  /* 0x0000000000007941 */ /* 0x000fea0003800000 */
.L_x_33:
[----:B------:R-:W2:Y:S01]  /*4490*/  LDL.LU R18, [R1+0x10] ;  /* 0x0000100001127983 */ /* 0x000ea20000300800 */
[----:B-1---5:R-:W-:Y:S01]  /*44a0*/  HADD2.F32 R16, -RZ, R15.H0_H0 ;  /* 0x2000000fff107230 */ /* 0x022fe20000004100 */
[----:B------:R-:W-:Y:S04]  /*44b0*/  BSSY B0, `(.L_x_35) ;  /* 0x0000008000007945 */ /* 0x000fe80003800000 */
[----:B------:R-:W-:-:S04]  /*44c0*/  FMUL R16, R16, UR16 ;  /* 0x0000001010107c20 */ /* 0x000fc80008400000 */
[----:B--2---:R-:W-:-:S05]  /*44d0*/  FFMA R16, R18, UR13, R16 ;  /* 0x0000000d12107c23 */ /* 0x004fca0008000010 */
[----:B------:R-:W-:-:S05]  /*44e0*/  F2FP.F16.F32.PACK_AB R16, RZ, R16 ;  /* 0x00000010ff10723e */ /* 0x000fca00000000ff */
[----:B------:R1:W-:Y:S01]  /*44f0*/  @P2 STG.E.U16 desc[UR14][R2.64+0x10], R16 ;  /* 0x0000101002002986 */ /* 0x0003e2000c10150e */
[----:B------:R-:W-:-:S13]  /*4500*/  ISETP.GT.AND P2, PT, R0, 0x9, P0 ;  /* 0x000000090000780c */ /* 0x000fda0000744270 */
[----:B-1----:R-:W-:Y:S05]  /*4510*/  @!P2 BRA `(.L_x_36) ;  /* 0x000000000004a947 */ /* 0x002fea0003800000 */
[----:B------:R1:W5:Y:S02]  /*4520*/  LDG.E.LTC128B.U16 R15, desc[UR14][R8.64+0x12] ;  /* 0x0000120e080f7981 */ /* 0x000364000c1e1520 */
.L_x_36:
[----:B------:R-:W-:Y:S05]  /*4530*/  BSYNC B0 ;  /* 0x0000000000007941 */ /* 0x000fea0003800000 */
.L_x_35:
[----:B------:R-:W2:Y:S01]  /*4540*/  LDL.LU R18, [R1+0x14] ;  /* 0x0000140001127983 */ /* 0x000ea20000300800 */
[----:B-----5:R-:W-:Y:S01]  /*4550*/  HADD2.F32 R16, -RZ, R15.H0_H0 ;  /* 0x2000000fff107230 */ /* 0x020fe20000004100 */
[----:B------:R-:W-:Y:S01]  /*4560*/  ISETP.GT.AND P3, PT, R0, 0x8, P1 ;  /* 0x000000080000780c */ /* 0x000fe20000f64270 */
[----:B------:R-:W-:Y:S03]  /*4570*/  BSSY B0, `(.L_x_37) ;  /* 0x0000007000007945 */ /* 0x000fe60003800000 */
[----:B------:R-:W-:-:S04]  /*4580*/  FMUL R16, R16, UR16 ;  /* 0x0000001010107c20 */ /* 0x000fc80008400000 */
[----:B--2---:R-:W-:-:S05]  /*4590*/  FFMA R16, R18, UR13, R16 ;  /* 0x0000000d12107c23 */ /* 0x004fca0008000010 */
[----:B------:R-:W-:-:S05]  /*45a0*/  F2FP.F16.F32.PACK_AB R16, RZ, R16 ;  /* 0x00000010ff10723e */ /* 0x000fca00000000ff */
[----:B------:R2:W-:Y:S01]  /*45b0*/  @P2 STG.E.U16 desc[UR14][R2.64+0x12], R16 ;  /* 0x0000121002002986 */ /* 0x0005e2000c10150e */
[----:B------:R-:W-:Y:S05]  /*45c0*/  @!P3 BRA `(.L_x_38) ;  /* 0x000000000004b947 */ /* 0x000fea0003800000 */
[----:B------:R0:W5:Y:S02]  /*45d0*/  LDG.E.LTC128B.U16 R15, desc[UR14][R6.64+0x10] ;  /* 0x0000100e060f7981 */ /* 0x000164000c1e1520 */
.L_x_38:
[----:B------:R-:W-:Y:S05]  /*45e0*/  BSYNC B0 ;  /* 0x0000000000007941 */ /* 0x000fea0003800000 */
.L_x_37:
[----:B------:R-:W3:Y:S01]  /*45f0*/  LDL.LU R18, [R1+0x18] ;  /* 0x0000180001127983 */ /* 0x000ee20000300800 */
[----:B--2--5:R-:W-:Y:S01]  /*4600*/  HADD2.F32 R16, -RZ, R15.H0_H0 ;  /* 0x2000000fff107230 */ /* 0x024fe20000004100 */
[----:B------:R-:W-:Y:S01]  /*4610*/  ISETP.GT.AND P2, PT, R0, 0x9, P1 ;  /* 0x000000090000780c */ /* 0x000fe20000f44270 */
[----:B------:R-:W-:Y:S03]  /*4620*/  BSSY B0, `(.L_x_39) ;  /* 0x0000007000007945 */ /* 0x000fe60003800000 */
[----:B------:R-:W-:-:S04]  /*4630*/  FMUL R16, R16, UR16 ;  /* 0x0000001010107c20 */ /* 0x000fc80008400000 */
[----:B---3--:R-:W-:-:S05]  /*4640*/  FFMA R16, R18, UR13, R16 ;  /* 0x0000000d12107c23 */ /* 0x008fca0008000010 */
[----:B------:R-:W-:-:S05]  /*4650*/  F2FP.F16.F32.PACK_AB R16, RZ, R16 ;  /* 0x00000010ff10723e */ /* 0x000fca00000000ff */
[----:B------:R2:W-:Y:S01]  /*4660*/  @P3 STG.E.U16 desc[UR14][R4.64+0x10], R16 ;  /* 0x0000101004003986 */ /* 0x0005e2000c10150e */
[----:B------:R-:W-:Y:S05]  /*4670*/  @!P2 BRA `(.L_x_40) ;  /* 0x000000000004a947 */ /* 0x000fea0003800000 */
[----:B------:R3:W5:Y:S02]  /*4680*/  LDG.E.LTC128B.U16 R15, desc[UR14][R6.64+0x12] ;  /* 0x0000120e060f7981 */ /* 0x000764000c1e1520 */
.L_x_40:
[----:B------:R-:W-:Y:S05]  /*4690*/  BSYNC B0 ;  /* 0x0000000000007941 */ /* 0x000fea0003800000 */
.L_x_39:
[----:B------:R-:W4:Y:S01]  /*46a0*/  LDL.LU R18, [R1+0x1c] ;  /* 0x00001c0001127983 */ /* 0x000f220000300800 */
[----:B--2--5:R-:W-:Y:S01]  /*46b0*/  HADD2.F32 R16, -RZ, R15.H0_H0 ;  /* 0x2000000fff107230 */ /* 0x024fe20000004100 */
        /* <DEDUP_REMOVED lines=8> */
.L_x_42:
[----:B------:R-:W-:Y:S05]  /*4740*/  BSYNC B0 ;  /* 0x0000000000007941 */ /* 0x000fea0003800000 */
.L_x_41:
        /* <DEDUP_REMOVED lines=10> */
.L_x_44:
[----:B------:R-:W-:Y:S05]  /*47f0*/  BSYNC B0 ;  /* 0x0000000000007941 */ /* 0x000fea0003800000 */
.L_x_43:
        /* <DEDUP_REMOVED lines=10> */
.L_x_46:
[----:B------:R-:W-:Y:S05]  /*48a0*/  BSYNC B0 ;  /* 0x0000000000007941 */ /* 0x000fea0003800000 */
.L_x_45:
        /* <DEDUP_REMOVED lines=10> */
.L_x_48:
[----:B------:R-:W-:Y:S05]  /*4950*/  BSYNC B0 ;  /* 0x0000000000007941 */ /* 0x000fea0003800000 */
.L_x_47:
        /* <DEDUP_REMOVED lines=10> */
.L_x_50:
[----:B------:R-:W-:Y:S05]  /*4a00*/  BSYNC B0 ;  /* 0x0000000000007941 */ /* 0x000fea0003800000 */
.L_x_49:
        /* <DEDUP_REMOVED lines=10> */
.L_x_52:
[----:B------:R-:W-:Y:S05]  /*4ab0*/  BSYNC B0 ;  /* 0x0000000000007941 */ /* 0x000fea0003800000 */
.L_x_51:
        /* <DEDUP_REMOVED lines=10> */
.L_x_54:
[----:B------:R-:W-:Y:S05]  /*4b60*/  BSYNC B0 ;  /* 0x0000000000007941 */ /* 0x000fea0003800000 */
.L_x_53:
        /* <DEDUP_REMOVED lines=10> */
.L_x_56:
[----:B------:R-:W-:Y:S05]  /*4c10*/  BSYNC B0 ;  /* 0x0000000000007941 */ /* 0x000fea0003800000 */
.L_x_55:
        /* <DEDUP_REMOVED lines=10> */
.L_x_58:
[----:B------:R-:W-:Y:S05]  /*4cc0*/  BSYNC B0 ;  /* 0x0000000000007941 */ /* 0x000fea0003800000 */
.L_x_57:
        /* <DEDUP_REMOVED lines=10> */
.L_x_60:
[----:B------:R-:W-:Y:S05]  /*4d70*/  BSYNC B0 ;  /* 0x0000000000007941 */ /* 0x000fea0003800000 */
.L_x_59:
        /* <DEDUP_REMOVED lines=10> */
.L_x_62:
[----:B------:R-:W-:Y:S05]  /*4e20*/  BSYNC B0 ;  /* 0x0000000000007941 */ /* 0x000fea0003800000 */
.L_x_61:
        /* <DEDUP_REMOVED lines=10> */
.L_x_64:
[----:B------:R-:W-:Y:S05]  /*4ed0*/  BSYNC B0 ;  /* 0x0000000000007941 */ /* 0x000fea0003800000 */
.L_x_63:
        /* <DEDUP_REMOVED lines=10> */
.L_x_66:
[----:B------:R-:W-:Y:S05]  /*4f80*/  BSYNC B0 ;  /* 0x0000000000007941 */ /* 0x000fea0003800000 */
.L_x_65:
        /* <DEDUP_REMOVED lines=10> */
.L_x_68:
[----:B------:R-:W-:Y:S05]  /*5030*/  BSYNC B0 ;  /* 0x0000000000007941 */ /* 0x000fea0003800000 */
.L_x_67:
        /* <DEDUP_REMOVED lines=10> */
.L_x_70:
[----:B------:R-:W-:Y:S05]  /*50e0*/  BSYNC B0 ;  /* 0x0000000000007941 */ /* 0x000fea0003800000 */
.L_x_69:
        /* <DEDUP_REMOVED lines=10> */
.L_x_72:
[----:B------:R-:W-:Y:S05]  /*5190*/  BSYNC B0 ;  /* 0x0000000000007941 */ /* 0x000fea0003800000 */
.L_x_71:
        /* <DEDUP_REMOVED lines=10> */
.L_x_74:
[----:B------:R-:W-:Y:S05]  /*5240*/  BSYNC B0 ;  /* 0x0000000000007941 */ /* 0x000fea0003800000 */
.L_x_73:
        /* <DEDUP_REMOVED lines=10> */
.L_x_76:
[----:B------:R-:W-:Y:S05]  /*52f0*/  BSYNC B0 ;  /* 0x0000000000007941 */ /* 0x000fea0003800000 */
.L_x_75:
        /* <DEDUP_REMOVED lines=10> */
.L_x_78:
[----:B------:R-:W-:Y:S05]  /*53a0*/  BSYNC B0 ;  /* 0x0000000000007941 */ /* 0x000fea0003800000 */
.L_x_77:
        /* <DEDUP_REMOVED lines=10> */
.L_x_80:
[----:B------:R-:W-:Y:S05]  /*5450*/  BSYNC B0 ;  /* 0x0000000000007941 */ /* 0x000fea0003800000 */
.L_x_79:
        /* <DEDUP_REMOVED lines=10> */
.L_x_82:
[----:B------:R-:W-:Y:S05]  /*5500*/  BSYNC B0 ;  /* 0x0000000000007941 */ /* 0x000fea0003800000 */
.L_x_81:
        /* <DEDUP_REMOVED lines=10> */
.L_x_84:
[----:B------:R-:W-:Y:S05]  /*55b0*/  BSYNC B0 ;  /* 0x0000000000007941 */ /* 0x000fea0003800000 */
.L_x_83:
        /* <DEDUP_REMOVED lines=10> */
.L_x_86:
[----:B------:R-:W-:Y:S05]  /*5660*/  BSYNC B0 ;  /* 0x0000000000007941 */ /* 0x000fea0003800000 */
.L_x_85:
        /* <DEDUP_REMOVED lines=10> */
.L_x_88:
[----:B------:R-:W-:Y:S05]  /*5710*/  BSYNC B0 ;  /* 0x0000000000007941 */ /* 0x000fea0003800000 */
.L_x_87:
        /* <DEDUP_REMOVED lines=10> */
.L_x_90:
[----:B------:R-:W-:Y:S05]  /*57c0*/  BSYNC B0 ;  /* 0x0000000000007941 */ /* 0x000fea0003800000 */
.L_x_89:
        /* <DEDUP_REMOVED lines=10> */
.L_x_92:
[----:B------:R-:W-:Y:S05]  /*5870*/  BSYNC B0 ;  /* 0x0000000000007941 */ /* 0x000fea0003800000 */
.L_x_91:
        /* <DEDUP_REMOVED lines=10> */
.L_x_94:
[----:B------:R-:W-:Y:S05]  /*5920*/  BSYNC B0 ;  /* 0x0000000000007941 */ /* 0x000fea0003800000 */
.L_x_93:
        /* <DEDUP_REMOVED lines=10> */
.L_x_96:
[----:B------:R-:W-:Y:S05]  /*59d0*/  BSYNC B0 ;  /* 0x0000000000007941 */ /* 0x000fea0003800000 */
.L_x_95:
        /* <DEDUP_REMOVED lines=10> */
.L_x_98:
[----:B------:R-:W-:Y:S05]  /*5a80*/  BSYNC B0 ;  /* 0x0000000000007941 */ /* 0x000fea0003800000 */
.L_x_97:
        /* <DEDUP_REMOVED lines=10> */
.L_x_100:
[----:B------:R-:W-:Y:S05]  /*5b30*/  BSYNC B0 ;  /* 0x0000000000007941 */ /* 0x000fea0003800000 */
.L_x_99:
        /* <DEDUP_REMOVED lines=10> */
.L_x_102:
[----:B------:R-:W-:Y:S05]  /*5be0*/  BSYNC B0 ;  /* 0x0000000000007941 */ /* 0x000fea0003800000 */
.L_x_101:
        /* <DEDUP_REMOVED lines=10> */
.L_x_104:
[----:B------:R-:W-:Y:S05]  /*5c90*/  BSYNC B0 ;  /* 0x0000000000007941 */ /* 0x000fea0003800000 */
.L_x_103:
        /* <DEDUP_REMOVED lines=10> */
.L_x_106:
[----:B------:R-:W-:Y:S05]  /*5d40*/  BSYNC B0 ;  /* 0x0000000000007941 */ /* 0x000fea0003800000 */
.L_x_105:
        /* <DEDUP_REMOVED lines=10> */
.L_x_108:
[----:B------:R-:W-:Y:S05]  /*5df0*/  BSYNC B0 ;  /* 0x0000000000007941 */ /* 0x000fea0003800000 */
.L_x_107:
        /* <DEDUP_REMOVED lines=10> */
.L_x_110:
[----:B------:R-:W-:Y:S05]  /*5ea0*/  BSYNC B0 ;  /* 0x0000000000007941 */ /* 0x000fea0003800000 */
.L_x_109:
        /* <DEDUP_REMOVED lines=10> */
.L_x_112:
[----:B------:R-:W-:Y:S05]  /*5f50*/  BSYNC B0 ;  /* 0x0000000000007941 */ /* 0x000fea0003800000 */
.L_x_111:
        /* <DEDUP_REMOVED lines=10> */
.L_x_114:
[----:B------:R-:W-:Y:S05]  /*6000*/  BSYNC B0 ;  /* 0x0000000000007941 */ /* 0x000fea0003800000 */
.L_x_113:
        /* <DEDUP_REMOVED lines=10> */
.L_x_116:
[----:B------:R-:W-:Y:S05]  /*60b0*/  BSYNC B0 ;  /* 0x0000000000007941 */ /* 0x000fea0003800000 */
.L_x_115:
        /* <DEDUP_REMOVED lines=10> */
.L_x_118:
[----:B------:R-:W-:Y:S05]  /*6160*/  BSYNC B0 ;  /* 0x0000000000007941 */ /* 0x000fea0003800000 */
.L_x_117:
        /* <DEDUP_REMOVED lines=10> */
.L_x_120:
[----:B------:R-:W-:Y:S05]  /*6210*/  BSYNC B0 ;  /* 0x0000000000007941 */ /* 0x000fea0003800000 */
.L_x_119:
        /* <DEDUP_REMOVED lines=10> */
.L_x_122:
[----:B------:R-:W-:Y:S05]  /*62c0*/  BSYNC B0 ;  /* 0x0000000000007941 */ /* 0x000fea0003800000 */
.L_x_121:
        /* <DEDUP_REMOVED lines=10> */
.L_x_124:
[----:B------:R-:W-:Y:S05]  /*6370*/  BSYNC B0 ;  /* 0x0000000000007941 */ /* 0x000fea0003800000 */
.L_x_123:
        /* <DEDUP_REMOVED lines=10> */
.L_x_126:
[----:B------:R-:W-:Y:S05]  /*6420*/  BSYNC B0 ;  /* 0x0000000000007941 */ /* 0x000fea0003800000 */
.L_x_125:
        /* <DEDUP_REMOVED lines=10> */
.L_x_128:
[----:B------:R-:W-:Y:S05]  /*64d0*/  BSYNC B0 ;  /* 0x0000000000007941 */ /* 0x000fea0003800000 */
.L_x_127:
        /* <DEDUP_REMOVED lines=10> */
.L_x_130:
[----:B------:R-:W-:Y:S05]  /*6580*/  BSYNC B0 ;  /* 0x0000000000007941 */ /* 0x000fea0003800000 */
.L_x_129:
        /* <DEDUP_REMOVED lines=10> */
.L_x_132:
[----:B------:R-:W-:Y:S05]  /*6630*/  BSYNC B0 ;  /* 0x0000000000007941 */ /* 0x000fea0003800000 */
.L_x_131:
        /* <DEDUP_REMOVED lines=10> */
.L_x_134:
[----:B------:R-:W-:Y:S05]  /*66e0*/  BSYNC B0 ;  /* 0x0000000000007941 */ /* 0x000fea0003800000 */
.L_x_133:
        /* <DEDUP_REMOVED lines=10> */
.L_x_136:
[----:B------:R-:W-:Y:S05]  /*6790*/  BSYNC B0 ;  /* 0x0000000000007941 */ /* 0x000fea0003800000 */
.L_x_135:
        /* <DEDUP_REMOVED lines=10> */
.L_x_138:
[----:B------:R-:W-:Y:S05]  /*6840*/  BSYNC B0 ;  /* 0x0000000000007941 */ /* 0x000fea0003800000 */
.L_x_137:
        /* <DEDUP_REMOVED lines=10> */
.L_x_140:
[----:B------:R-:W-:Y:S05]  /*68f0*/  BSYNC B0 ;  /* 0x0000000000007941 */ /* 0x000fea0003800000 */
.L_x_139:
        /* <DEDUP_REMOVED lines=10> */
.L_x_142:
[----:B------:R-:W-:Y:S05]  /*69a0*/  BSYNC B0 ;  /* 0x0000000000007941 */ /* 0x000fea0003800000 */
.L_x_141:
        /* <DEDUP_REMOVED lines=10> */
.L_x_144:
[----:B------:R-:W-:Y:S05]  /*6a50*/  BSYNC B0 ;  /* 0x0000000000007941 */ /* 0x000fea0003800000 */
.L_x_143:
        /* <DEDUP_REMOVED lines=10> */
.L_x_146:
[----:B------:R-:W-:Y:S05]  /*6b00*/  BSYNC B0 ;  /* 0x0000000000007941 */ /* 0x000fea0003800000 */
.L_x_145:
        /* <DEDUP_REMOVED lines=10> */
.L_x_148:
[----:B------:R-:W-:Y:S05]  /*6bb0*/  BSYNC B0 ;  /* 0x0000000000007941 */ /* 0x000fea0003800000 */
.L_x_147:
[----:B-1-34-:R-:W3:Y:S01]  /*6bc0*/  LDL.LU R9, [R1+0xf4] ;  /* 0x0000f40001097983 */ /* 0x01aee20000300800 */
[----:B-----5:R-:W-:Y:S01]  /*6bd0*/  HADD2.F32 R8, -RZ, R15.H0_H0 ;  /* 0x2000000fff087230 */ /* 0x020fe20000004100 */
        /* <DEDUP_REMOVED lines=8> */
.L_x_150:
[----:B------:R-:W-:Y:S05]  /*6c60*/  BSYNC B0 ;  /* 0x0000000000007941 */ /* 0x000fea0003800000 */
.L_x_149:
[----:B------:R-:W4:Y:S01]  /*6c70*/  LDL.LU R9, [R1+0xf8] ;  /* 0x0000f80001097983 */ /* 0x000f220000300800 */
[----:B-1---5:R-:W-:Y:S01]  /*6c80*/  HADD2.F32 R8, -RZ, R15.H0_H0 ;  /* 0x2000000fff087230 */ /* 0x022fe20000004100 */
[----:B------:R-:W-:Y:S01]  /*6c90*/  ISETP.GT.AND P1, PT, R0, 0x79, P1 ;  /* 0x000000790000780c */ /* 0x000fe20000f24270 */
[----:B------:R-:W-:Y:S01]  /*6ca0*/  BSSY B0, `(.L_x_151) ;  /* 0x0000008000007945 */ /* 0x000fe20003800000 */
[----:B------:R-:W-:Y:S02]  /*6cb0*/  IADD3 R18, P0, R12, 0x40, RZ ;  /* 0x000000400c127810 */ /* 0x000fe40007f1e0ff */
[----:B------:R-:W-:-:S04]  /*6cc0*/  FMUL R8, R8, UR16 ;  /* 0x0000001008087c20 */ /* 0x000fc80008400000 */
[----:B----4-:R-:W-:-:S05]  /*6cd0*/  FFMA R8, R9, UR13, R8 ;  /* 0x0000000d09087c23 */ /* 0x010fca0008000008 */
[----:B------:R-:W-:-:S05]  /*6ce0*/  F2FP.F16.F32.PACK_AB R8, RZ, R8 ;  /* 0x00000008ff08723e */ /* 0x000fca00000000ff */
[----:B------:R1:W-:Y:S01]  /*6cf0*/  @P2 STG.E.U16 desc[UR14][R4.64+0xf0], R8 ;  /* 0x0000f00804002986 */ /* 0x0003e2000c10150e */
[----:B------:R-:W-:Y:S05]  /*6d00*/  @!P1 BRA `(.L_x_152) ;  /* 0x0000000000049947 */ /* 0x000fea0003800000 */
[----:B------:R4:W5:Y:S02]  /*6d10*/  LDG.E.LTC128B.U16 R15, desc[UR14][R6.64+0xf2] ;  /* 0x0000f20e060f7981 */ /* 0x000964000c1e1520 */
.L_x_152:
[----:B------:R-:W-:Y:S05]  /*6d20*/  BSYNC B0 ;  /* 0x0000000000007941 */ /* 0x000fea0003800000 */
.L_x_151:
[----:B-1----:R-:W2:Y:S01]  /*6d30*/  LDL.LU R8, [R1+0xfc] ;  /* 0x0000fc0001087983 */ /* 0x002ea20000300800 */
[----:B0--345:R-:W-:Y:S02]  /*6d40*/  HADD2.F32 R6, -RZ, R15.H0_H0 ;  /* 0x2000000fff067230 */ /* 0x039fe40000004100 */
[----:B------:R-:W-:Y:S01]  /*6d50*/  IMAD.X R7, RZ, RZ, R13, P0 ;  /* 0x000000ffff077224 */ /* 0x000fe200000e060d */
[----:B------:R-:W-:Y:S02]  /*6d60*/  ISETP.GT.AND P0, PT, R14, 0x40, PT ;  /* 0x000000400e00780c */ /* 0x000fe40003f04270 */
[----:B------:R-:W-:Y:S01]  /*6d70*/  FMUL R6, R6, UR16 ;  /* 0x0000001006067c20 */ /* 0x000fe20008400000 */
[----:B------:R-:W-:Y:S01]  /*6d80*/  IMAD R7, R7, UR20, RZ ;  /* 0x0000001407077c24 */ /* 0x000fe2000f8e02ff */
[----:B------:R-:W-:-:S03]  /*6d90*/  ISETP.GT.AND P3, PT, R0, RZ, P0 ;  /* 0x000000ff0000720c */ /* 0x000fc60000764270 */
[----:B------:R-:W-:Y:S02]  /*6da0*/  IMAD R19, R18, UR21, R7 ;  /* 0x0000001512137c24 */ /* 0x000fe4000f8e0207 */
[----:B--2---:R-:W-:Y:S01]  /*6db0*/  FFMA R6, R8, UR13, R6 ;  /* 0x0000000d08067c23 */ /* 0x004fe20008000006 */
[----:B------:R-:W-:-:S04]  /*6dc0*/  IMAD.WIDE.U32 R8, R18, UR20, R10 ;  /* 0x0000001412087c25 */ /* 0x000fc8000f8e000a */
[----:B------:R-:W-:Y:S01]  /*6dd0*/  F2FP.F16.F32.PACK_AB R16, RZ, R6 ;  /* 0x00000006ff10723e */ /* 0x000fe200000000ff */
[----:B------:R-:W-:Y:S01]  /*6de0*/  IMAD.IADD R7, R9, 0x1, R19 ;  /* 0x0000000109077824 */ /* 0x000fe200078e0213 */
[----:B------:R-:W-:-:S03]  /*6df0*/  LEA R6, P2, R8, UR22, 0x1 ;  /* 0x0000001608067c11 */ /* 0x000fc6000f8408ff */
[----:B------:R0:W-:Y:S01]  /*6e00*/  @P1 STG.E.U16 desc[UR14][R4.64+0xf2], R16 ;  /* 0x0000f21004001986 */ /* 0x0001e2000c10150e */
[----:B------:R-:W-:-:S05]  /*6e10*/  LEA.HI.X R7, R8, UR23, R7, 0x1, P2 ;  /* 0x0000001708077c11 */ /* 0x000fca00090f0c07 */
[----:B------:R-:W2:Y:S01]  /*6e20*/  @P3 LDG.E.LTC128B.U16 R15, desc[UR14][R6.64] ;  /* 0x0000000e060f3981 */ /* 0x000ea2000c1e1520 */
[----:B------:R-:W-:Y:S01]  /*6e30*/  USHF.L.U32 UR4, UR18, 0x6, URZ ;  /* 0x0000000612047899 */ /* 0x000fe2000800063f */
[----:B------:R-:W-:Y:S01]  /*6e40*/  ISETP.GT.AND P2, PT, R0, 0x1, P0 ;  /* 0x000000010000780c */ /* 0x000fe20000744270 */
[----:B------:R-:W-:Y:S01]  /*6e50*/  USHF.L.U64.HI UR6, UR18, 0x6, UR19 ;  /* 0x0000000612067899 */ /* 0x000fe20008010213 */
[----:B------:R-:W-:Y:S01]  /*6e60*/  BSSY B0, `(.L_x_153) ;  /* 0x000000c000007945 */ /* 0x000fe20003800000 */
[----:B------:R-:W-:Y:S02]  /*6e70*/  USHF.L.U32 UR7, UR4, 0x1, URZ ;  /* 0x0000000104077899 */ /* 0x000fe4000800063f */
[----:B------:R-:W-:Y:S01]  /*6e80*/  USHF.L.U64.HI UR4, UR4, 0x1, UR6 ;  /* 0x0000000104047899 */ /* 0x000fe20008010206 */
[----:B--2---:R-:W-:-:S05]  /*6e90*/  HADD2.F32 R8, -RZ, R15.H0_H0 ;  /* 0x2000000fff087230 */ /* 0x004fca0000004100 */
[----:B------:R-:W-:Y:S01]  /*6ea0*/  FMUL R9, R8, UR16 ;  /* 0x0000001008097c20 */ /* 0x000fe20008400000 */
[----:B------:R-:W-:-:S03]  /*6eb0*/  IADD3 R8, P1, R2, UR7, RZ ;  /* 0x0000000702087c10 */ /* 0x000fc6000ff3e0ff */
[----:B------:R-:W-:-:S05]  /*6ec0*/  FFMA R9, R152, UR13, R9 ;  /* 0x0000000d98097c23 */ /* 0x000fca0008000009 */
[----:B0-----:R-:W-:Y:S02]  /*6ed0*/  F2FP.F16.F32.PACK_AB R5, RZ, R9 ;  /* 0x00000009ff05723e */ /* 0x001fe400000000ff */
[----:B------:R-:W-:-:S05]  /*6ee0*/  IADD3.X R9, R3, UR4, RZ, P1, !PT ;  /* 0x0000000403097c10 */ /* 0x000fca0008ffe4ff */
[----:B------:R0:W-:Y:S01]  /*6ef0*/  @P3 STG.E.U16 desc[UR14][R8.64], R5 ;  /* 0x0000000508003986 */ /* 0x0001e2000c10150e */
[----:B------:R-:W-:Y:S05]  /*6f00*/  @!P2 BRA `(.L_x_154) ;  /* 0x000000000004a947 */ /* 0x000fea0003800000 */
[----:B------:R1:W5:Y:S02]  /*6f10*/  LDG.E.LTC128B.U16 R15, desc[UR14][R6.64+0x2] ;  /* 0x0000020e060f7981 */ /* 0x000364000c1e1520 */
.L_x_154:
[----:B------:R-:W-:Y:S05]  /*6f20*/  BSYNC B0 ;  /* 0x0000000000007941 */ /* 0x000fea0003800000 */
.L_x_153:
[----:B-----5:R-:W-:Y:S01]  /*6f30*/  HADD2.F32 R16, -RZ, R15.H0_H0 ;  /* 0x2000000fff107230 */ /* 0x020fe20000004100 */
[----:B------:R-:W-:Y:S01]  /*6f40*/  ISETP.GT.AND P1, PT, R14, 0x48, PT ;  /* 0x000000480e00780c */ /* 0x000fe20003f24270 */
[----:B0-----:R-:W-:Y:S01]  /*6f50*/  IMAD.WIDE.U32 R4, R18, R17, UR10 ;  /* 0x0000000a12047e25 */ /* 0x001fe2000f8e0011 */
[----:B------:R-:W-:Y:S03]  /*6f60*/  BSSY B0, `(.L_x_155) ;  /* 0x000000c000007945 */ /* 0x000fe60003800000 */
[----:B------:R-:W-:Y:S01]  /*6f70*/  FMUL R16, R16, UR16 ;  /* 0x0000001010107c20 */ /* 0x000fe20008400000 */
[----:B------:R-:W-:-:S03]  /*6f80*/  IADD3 R18, P3, R10, R4, RZ ;  /* 0x000000040a127210 */ /* 0x000fc60007f7e0ff */
[----:B------:R-:W-:Y:S01]  /*6f90*/  FFMA R16, R153, UR13, R16 ;  /* 0x0000000d99107c23 */ /* 0x000fe20008000010 */
[----:B------:R-:W-:Y:S02]  /*6fa0*/  IADD3.X R5, R11, R19, R5, P3, !PT ;  /* 0x000000130b057210 */ /* 0x000fe40001ffe405 */
[----:B------:R-:W-:Y:S02]  /*6fb0*/  ISETP.GT.AND P3, PT, R0, RZ, P1 ;  /* 0x000000ff0000720c */ /* 0x000fe40000f64270 */
[----:B------:R-:W-:Y:S02]  /*6fc0*/  F2FP.F16.F32.PACK_AB R16, RZ, R16 ;  /* 0x00000010ff10723e */ /* 0x000fe400000000ff */
[----:B------:R-:W-:-:S03]  /*6fd0*/  LEA R4, P4, R18, UR22, 0x1 ;  /* 0x0000001612047c11 */ /* 0x000fc6000f8808ff */
[----:B------:R0:W-:Y:S01]  /*6fe0*/  @P2 STG.E.U16 desc[UR14][R8.64+0x2], R16 ;  /* 0x0000021008002986 */ /* 0x0001e2000c10150e */
[----:B------:R-:W-:-:S05]  /*6ff0*/  LEA.HI.X R5, R18, UR23, R5, 0x1, P4 ;  /* 0x0000001712057c11 */ /* 0x000fca000a0f0c05 */
[----:B------:R-:W-:Y:S05]  /*7000*/  @!P3 BRA `(.L_x_156) ;  /* 0x000000000004b947 */ /* 0x000fea0003800000 */
[----:B------:R2:W5:Y:S02]  /*7010*/  LDG.E.LTC128B.U16 R15, desc[UR14][R4.64] ;  /* 0x0000000e040f7981 */ /* 0x000564000c1e1520 */
.L_x_156:
[----:B------:R-:W-:Y:S05]  /*7020*/  BSYNC B0 ;  /* 0x0000000000007941 */ /* 0x000fea0003800000 */
.L_x_155:
[----:B0----5:R-:W-:Y:S01]  /*7030*/  HADD2.F32 R16, -RZ, R15.H0_H0 ;  /* 0x2000000fff107230 */ /* 0x021fe20000004100 */
[----:B------:R-:W-:Y:S01]  /*7040*/  IADD3 R18, P4, R8, UR8, RZ ;  /* 0x0000000808127c10 */ /* 0x000fe2000ff9e0ff */
[----:B------:R-:W-:Y:S01]  /*7050*/  BSSY B0, `(.L_x_157) ;  /* 0x0000009000007945 */ /* 0x000fe20003800000 */
[----:B------:R-:W-:Y:S02]  /*7060*/  ISETP.GT.AND P2, PT, R0, 0x1, P1 ;  /* 0x000000010000780c */ /* 0x000fe40000f44270 */
[----:B------:R-:W-:-:S04]  /*7070*/  FMUL R19, R16, UR16 ;  /* 0x0000001010137c20 */ /* 0x000fc80008400000 */
[----:B------:R-:W-:-:S05]  /*7080*/  FFMA R19, R154, UR13, R19 ;  /* 0x0000000d9a137c23 */ /* 0x000fca0008000013 */
[----:B------:R-:W-:Y:S02]  /*7090*/  F2FP.F16.F32.PACK_AB R16, RZ, R19 ;  /* 0x00000013ff10723e */ /* 0x000fe400000000ff */
[----:B------:R-:W-:-:S05]  /*70a0*/  IADD3.X R19, R9, UR5, RZ, P4, !PT ;  /* 0x0000000509137c10 */ /* 0x000fca000a7fe4ff */
[----:B------:R0:W-:Y:S01]  /*70b0*/  @P3 STG.E.U16 desc[UR14][R18.64], R16 ;  /* 0x0000001012003986 */ /* 0x0001e2000c10150e */
[----:B------:R-:W-:Y:S05]  /*70c0*/  @!P2 BRA `(.L_x_158) ;  /* 0x000000000004a947 */ /* 0x000fea0003800000 */
[----:B------:R3:W5:Y:S02]  /*70d0*/  LDG.E.LTC128B.U16 R15, desc[UR14][R4.64+0x2] ;  /* 0x0000020e040f7981 */ /* 0x000764000c1e1520 */
.L_x_158:
[----:B------:R-:W-:Y:S05]  /*70e0*/  BSYNC B0 ;  /* 0x0000000000007941 */ /* 0x000fea0003800000 */
.L_x_157:
[----:B0----5:R-:W-:Y:S01]  /*70f0*/  HADD2.F32 R16, -RZ, R15.H0_H0 ;  /* 0x2000000fff107230 */ /* 0x021fe20000004100 */
[----:B------:R-:W-:Y:S01]  /*7100*/  ISETP.GT.AND P3, PT, R0, 0x8, P0 ;  /* 0x000000080000780c */ /* 0x000fe20000764270 */
[----:B------:R-:W-:Y:S03]  /*7110*/  BSSY B0, `(.L_x_159) ;  /* 0x0000007000007945 */ /* 0x000fe60003800000 */
[----:B------:R-:W-:-:S04]  /*7120*/  FMUL R16, R16, UR16 ;  /* 0x0000001010107c20 */ /* 0x000fc80008400000 */
[----:B------:R-:W-:-:S05]  /*7130*/  FFMA R16, R155, UR13, R16 ;  /* 0x0000000d9b107c23 */ /* 0x000fca0008000010 */
[----:B------:R-:W-:-:S05]  /*7140*/  F2FP.F16.F32.PACK_AB R16, RZ, R16 ;  /* 0x00000010ff10723e */ /* 0x000fca00000000ff */
[----:B------:R0:W-:Y:S01]  /*7150*/  @P2 STG.E.U16 desc[UR14][R18.64+0x2], R16 ;  /* 0x0000021012002986 */ /* 0x0001e2000c10150e */
[----:B------:R-:W-:Y:S05]  /*7160*/  @!P3 BRA `(.L_x_160) ;  /* 0x000000000004b947 */ /* 0x000fea0003800000 */
[----:B------:R4:W5:Y:S02]  /*7170*/  LDG.E.LTC128B.U16 R15, desc[UR14][R6.64+0x10] ;  /* 0x0000100e060f7981 */ /* 0x000964000c1e1520 */
.L_x_160:
[----:B------:R-:W-:Y:S05]  /*7180*/  BSYNC B0 ;  /* 0x0000000000007941 */ /* 0x000fea0003800000 */
.L_x_159:
        /* <DEDUP_REMOVED lines=9> */
.L_x_162:
[----:B------:R-:W-:Y:S05]  /*7220*/  BSYNC B0 ;  /* 0x0000000000007941 */ /* 0x000fea0003800000 */
.L_x_161:
[----:B-----5:R-:W-:Y:S01]  /*7230*/  HADD2.F32 R16, -RZ, R15.H0_H0 ;  /* 0x2000000fff107230 */ /* 0x020fe20000004100 */
        /* <DEDUP_REMOVED lines=8> */
.L_x_164:
[----:B------:R-:W-:Y:S05]  /*72c0*/  BSYNC B0 ;  /* 0x0000000000007941 */ /* 0x000fea0003800000 */
.L_x_163:
[----:B0----5:R-:W-:Y:S01]  /*72d0*/  HADD2.F32 R16, -RZ, R15.H0_H0 ;  /* 0x2000000fff107230 */ /* 0x021fe20000004100 */
[----:B------:R-:W-:Y:S01]  /*72e0*/  ISETP.GT.AND P2, PT, R0, 0x9, P1 ;  /* 0x000000090000780c */ /* 0x000fe20000f44270 */
[----:B------:R-:W-:Y:S01]  /*72f0*/  IMAD.U32 R21, RZ, RZ, UR8 ;  /* 0x00000008ff157e24 */ /* 0x000fe2000f8e00ff */
[----:B------:R-:W-:Y:S01]  /*7300*/  BSSY B0, `(.L_x_165) ;  /* 0x000000a000007945 */ /* 0x000fe20003800000 */
[----:B------:R-:W-:Y:S02]  /*7310*/  IMAD.U32 R23, RZ, RZ, UR5 ;  /* 0x00000005ff177e24 */ /* 0x000fe4000f8e00ff */
[----:B------:R-:W-:Y:S01]  /*7320*/  FMUL R19, R16, UR16 ;  /* 0x0000001010137c20 */ /* 0x000fe20008400000 */
[----:B------:R-:W-:-:S03]  /*7330*/  IADD3 R18, P4, P5, R21, UR7, R2 ;  /* 0x0000000715127c10 */ /* 0x000fc6000fd9e002 */
[----:B------:R-:W-:-:S05]  /*7340*/  FFMA R19, R158, UR13, R19 ;  /* 0x0000000d9e137c23 */ /* 0x000fca0008000013 */
[----:B------:R-:W-:Y:S02]  /*7350*/  F2FP.F16.F32.PACK_AB R16, RZ, R19 ;  /* 0x00000013ff10723e */ /* 0x000fe400000000ff */
[----:B------:R-:W-:-:S05]  /*7360*/  IADD3.X R19, R23, UR4, R3, P4, P5 ;  /* 0x0000000417137c10 */ /* 0x000fca000a7ea403 */
[----:B------:R0:W-:Y:S01]  /*7370*/  @P3 STG.E.U16 desc[UR14][R18.64+0x10], R16 ;  /* 0x0000101012003986 */ /* 0x0001e2000c10150e */
[----:B------:R-:W-:Y:S05]  /*7380*/  @!P2 BRA `(.L_x_166) ;  /* 0x000000000004a947 */ /* 0x000fea0003800000 */
[----:B------:R0:W5:Y:S02]  /*7390*/  LDG.E.LTC128B.U16 R15, desc[UR14][R4.64+0x12] ;  /* 0x0000120e040f7981 */ /* 0x000164000c1e1520 */
.L_x_166:
[----:B------:R-:W-:Y:S05]  /*73a0*/  BSYNC B0 ;  /* 0x0000000000007941 */ /* 0x000fea0003800000 */
.L_x_165:
        /* <DEDUP_REMOVED lines=9> */
.L_x_168:
[----:B------:R-:W-:Y:S05]  /*7440*/  BSYNC B0 ;  /* 0x0000000000007941 */ /* 0x000fea0003800000 */
.L_x_167:
        /* <DEDUP_REMOVED lines=9> */
.L_x_170:
[----:B------:R-:W-:Y:S05]  /*74e0*/  BSYNC B0 ;  /* 0x0000000000007941 */ /* 0x000fea0003800000 */
.L_x_169:
        /* <DEDUP_REMOVED lines=9> */
.L_x_172:
[----:B------:R-:W-:Y:S05]  /*7580*/  BSYNC B0 ;  /* 0x0000000000007941 */ /* 0x000fea0003800000 */
.L_x_171:
        /* <DEDUP_REMOVED lines=9> */
.L_x_174:
[----:B------:R-:W-:Y:S05]  /*7620*/  BSYNC B0 ;  /* 0x0000000000007941 */ /* 0x000fea0003800000 */
.L_x_173:
        /* <DEDUP_REMOVED lines=9> */
.L_x_176:
[----:B------:R-:W-:Y:S05]  /*76c0*/  BSYNC B0 ;  /* 0x0000000000007941 */ /* 0x000fea0003800000 */
.L_x_175:
        /* <DEDUP_REMOVED lines=9> */
.L_x_178:
[----:B------:R-:W-:Y:S05]  /*7760*/  BSYNC B0 ;  /* 0x0000000000007941 */ /* 0x000fea0003800000 */
.L_x_177:
        /* <DEDUP_REMOVED lines=9> */
.L_x_180:
[----:B------:R-:W-:Y:S05]  /*7800*/  BSYNC B0 ;  /* 0x0000000000007941 */ /* 0x000fea0003800000 */
.L_x_179:
        /* <DEDUP_REMOVED lines=9> */
.L_x_182:
[----:B------:R-:W-:Y:S05]  /*78a0*/  BSYNC B0 ;  /* 0x0000000000007941 */ /* 0x000fea0003800000 */
.L_x_181:
        /* <DEDUP_REMOVED lines=9> */
.L_x_184:
[----:B------:R-:W-:Y:S05]  /*7940*/  BSYNC B0 ;  /* 0x0000000000007941 */ /* 0x000fea0003800000 */
.L_x_183:
        /* <DEDUP_REMOVED lines=9> */
.L_x_186:
[----:B------:R-:W-:Y:S05]  /*79e0*/  BSYNC B0 ;  /* 0x0000000000007941 */ /* 0x000fea0003800000 */
.L_x_185:
        /* <DEDUP_REMOVED lines=9> */
.L_x_188:
[----:B------:R-:W-:Y:S05]  /*7a80*/  BSYNC B0 ;  /* 0x0000000000007941 */ /* 0x000fea0003800000 */
.L_x_187:
        /* <DEDUP_REMOVED lines=9> */
.L_x_190:
[----:B------:R-:W-:Y:S05]  /*7b20*/  BSYNC B0 ;  /* 0x0000000000007941 */ /* 0x000fea0003800000 */
.L_x_189:
        /* <DEDUP_REMOVED lines=9> */
.L_x_192:
[----:B------:R-:W-:Y:S05]  /*7bc0*/  BSYNC B0 ;  /* 0x0000000000007941 */ /* 0x000fea0003800000 */
.L_x_191:
        /* <DEDUP_REMOVED lines=9> */
.L_x_194:
[----:B------:R-:W-:Y:S05]  /*7c60*/  BSYNC B0 ;  /* 0x0000000000007941 */ /* 0x000fea0003800000 */
.L_x_193:
        /* <DEDUP_REMOVED lines=9> */
.L_x_196:
[----:B------:R-:W-:Y:S05]  /*7d00*/  BSYNC B0 ;  /* 0x0000000000007941 */ /* 0x000fea0003800000 */
.L_x_195:
        /* <DEDUP_REMOVED lines=9> */
.L_x_198:
[----:B------:R-:W-:Y:S05]  /*7da0*/  BSYNC B0 ;  /* 0x0000000000007941 */ /* 0x000fea0003800000 */
.L_x_197:
        /* <DEDUP_REMOVED lines=9> */
.L_x_200:
[----:B------:R-:W-:Y:S05]  /*7e40*/  BSYNC B0 ;  /* 0x0000000000007941 */ /* 0x000fea0003800000 */
.L_x_199:
        /* <DEDUP_REMOVED lines=9> */
.L_x_202:
[----:B------:R-:W-:Y:S05]  /*7ee0*/  BSYNC B0 ;  /* 0x0000000000007941 */ /* 0x000fea0003800000 */
.L_x_201:
        /* <DEDUP_REMOVED lines=9> */
.L_x_204:
[----:B------:R-:W-:Y:S05]  /*7f80*/  BSYNC B0 ;  /* 0x0000000000007941 */ /* 0x000fea0003800000 */
.L_x_203:
        /* <DEDUP_REMOVED lines=9> */
.L_x_206:
[----:B------:R-:W-:Y:S05]  /*8020*/  BSYNC B0 ;  /* 0x0000000000007941 */ /* 0x000fea0003800000 */
.L_x_205:
        /* <DEDUP_REMOVED lines=9> */
.L_x_208:
[----:B------:R-:W-:Y:S05]  /*80c0*/  BSYNC B0 ;  /* 0x0000000000007941 */ /* 0x000fea0003800000 */
.L_x_207:
        /* <DEDUP_REMOVED lines=9> */
.L_x_210:
[----:B------:R-:W-:Y:S05]  /*8160*/  BSYNC B0 ;  /* 0x0000000000007941 */ /* 0x000fea0003800000 */
.L_x_209:
        /* <DEDUP_REMOVED lines=9> */
.L_x_212:
[----:B------:R-:W-:Y:S05]  /*8200*/  BSYNC B0 ;  /* 0x0000000000007941 */ /* 0x000fea0003800000 */
.L_x_211:
        /* <DEDUP_REMOVED lines=9> */
.L_x_214:
[----:B------:R-:W-:Y:S05]  /*82a0*/  BSYNC B0 ;  /* 0x0000000000007941 */ /* 0x000fea0003800000 */
.L_x_213:
        /* <DEDUP_REMOVED lines=9> */
.L_x_216:
[----:B------:R-:W-:Y:S05]  /*8340*/  BSYNC B0 ;  /* 0x0000000000007941 */ /* 0x000fea0003800000 */
.L_x_215:
        /* <DEDUP_REMOVED lines=9> */
.L_x_218:
[----:B------:R-:W-:Y:S05]  /*83e0*/  BSYNC B0 ;  /* 0x0000000000007941 */ /* 0x000fea0003800000 */
.L_x_217:
        /* <DEDUP_REMOVED lines=9> */
.L_x_220:
[----:B------:R-:W-:Y:S05]  /*8480*/  BSYNC B0 ;  /* 0x0000000000007941 */ /* 0x000fea0003800000 */
.L_x_219:
        /* <DEDUP_REMOVED lines=9> */
.L_x_222:
[----:B------:R-:W-:Y:S05]  /*8520*/  BSYNC B0 ;  /* 0x0000000000007941 */ /* 0x000fea0003800000 */
.L_x_221:
        /* <DEDUP_REMOVED lines=9> */
.L_x_224:
[----:B------:R-:W-:Y:S05]  /*85c0*/  BSYNC B0 ;  /* 0x0000000000007941 */ /* 0x000fea0003800000 */
.L_x_223:
        /* <DEDUP_REMOVED lines=9> */
.L_x_226:
[----:B------:R-:W-:Y:S05]  /*8660*/  BSYNC B0 ;  /* 0x0000000000007941 */ /* 0x000fea0003800000 */
.L_x_225:
        /* <DEDUP_REMOVED lines=9> */
.L_x_228:
[----:B------:R-:W-:Y:S05]  /*8700*/  BSYNC B0 ;  /* 0x0000000000007941 */ /* 0x000fea0003800000 */
.L_x_227:
        /* <DEDUP_REMOVED lines=9> */
.L_x_230:
[----:B------:R-:W-:Y:S05]  /*87a0*/  BSYNC B0 ;  /* 0x0000000000007941 */ /* 0x000fea0003800000 */
.L_x_229:
        /* <DEDUP_REMOVED lines=9> */
.L_x_232:
[----:B------:R-:W-:Y:S05]  /*8840*/  BSYNC B0 ;  /* 0x0000000000007941 */ /* 0x000fea0003800000 */
.L_x_231:
        /* <DEDUP_REMOVED lines=9> */
.L_x_234:
[----:B------:R-:W-:Y:S05]  /*88e0*/  BSYNC B0 ;  /* 0x0000000000007941 */ /* 0x000fea0003800000 */
.L_x_233:
        /* <DEDUP_REMOVED lines=9> */
.L_x_236:
[----:B------:R-:W-:Y:S05]  /*8980*/  BSYNC B0 ;  /* 0x0000000000007941 */ /* 0x000fea0003800000 */
.L_x_235:
        /* <DEDUP_REMOVED lines=9> */
.L_x_238:
[----:B------:R-:W-:Y:S05]  /*8a20*/  BSYNC B0 ;  /* 0x0000000000007941 */ /* 0x000fea0003800000 */
.L_x_237:
        /* <DEDUP_REMOVED lines=9> */
.L_x_240:
[----:B------:R-:W-:Y:S05]  /*8ac0*/  BSYNC B0 ;  /* 0x0000000000007941 */ /* 0x000fea0003800000 */
.L_x_239:
        /* <DEDUP_REMOVED lines=9> */
.L_x_242:
[----:B------:R-:W-:Y:S05]  /*8b60*/  BSYNC B0 ;  /* 0x0000000000007941 */ /* 0x000fea0003800000 */
.L_x_241:
        /* <DEDUP_REMOVED lines=9> */
.L_x_244:
[----:B------:R-:W-:Y:S05]  /*8c00*/  BSYNC B0 ;  /* 0x0000000000007941 */ /* 0x000fea0003800000 */
.L_x_243:
        /* <DEDUP_REMOVED lines=9> */
.L_x_246:
[----:B------:R-:W-:Y:S05]  /*8ca0*/  BSYNC B0 ;  /* 0x0000000000007941 */ /* 0x000fea0003800000 */
.L_x_245:
        /* <DEDUP_REMOVED lines=9> */
.L_x_248:
[----:B------:R-:W-:Y:S05]  /*8d40*/  BSYNC B0 ;  /* 0x0000000000007941 */ /* 0x000fea0003800000 */
.L_x_247:
        /* <DEDUP_REMOVED lines=9> */
.L_x_250:
[----:B------:R-:W-:Y:S05]  /*8de0*/  BSYNC B0 ;  /* 0x0000000000007941 */ /* 0x000fea0003800000 */
.L_x_249:
        /* <DEDUP_REMOVED lines=9> */
.L_x_252:
[----:B------:R-:W-:Y:S05]  /*8e80*/  BSYNC B0 ;  /* 0x0000000000007941 */ /* 0x000fea0003800000 */
.L_x_251:
        /* <DEDUP_REMOVED lines=9> */
.L_x_254:
[----:B------:R-:W-:Y:S05]  /*8f20*/  BSYNC B0 ;  /* 0x0000000000007941 */ /* 0x000fea0003800000 */
.L_x_253:
        /* <DEDUP_REMOVED lines=9> */
.L_x_256:
[----:B------:R-:W-:Y:S05]  /*8fc0*/  BSYNC B0 ;  /* 0x0000000000007941 */ /* 0x000fea0003800000 */
.L_x_255:
        /* <DEDUP_REMOVED lines=9> */
.L_x_258:
[----:B------:R-:W-:Y:S05]  /*9060*/  BSYNC B0 ;  /* 0x0000000000007941 */ /* 0x000fea0003800000 */
.L_x_257:
        /* <DEDUP_REMOVED lines=9> */
.L_x_260:
[----:B------:R-:W-:Y:S05]  /*9100*/  BSYNC B0 ;  /* 0x0000000000007941 */ /* 0x000fea0003800000 */
.L_x_259:
        /* <DEDUP_REMOVED lines=9> */
.L_x_262:
[----:B------:R-:W-:Y:S05]  /*91a0*/  BSYNC B0 ;  /* 0x0000000000007941 */ /* 0x000fea0003800000 */
.L_x_261:
        /* <DEDUP_REMOVED lines=9> */
.L_x_264:
[----:B------:R-:W-:Y:S05]  /*9240*/  BSYNC B0 ;  /* 0x0000000000007941 */ /* 0x000fea0003800000 */
.L_x_263:
        /* <DEDUP_REMOVED lines=9> */
.L_x_266:
[----:B------:R-:W-:Y:S05]  /*92e0*/  BSYNC B0 ;  /* 0x0000000000007941 */ /* 0x000fea0003800000 */
.L_x_265:
        /* <DEDUP_REMOVED lines=9> */
.L_x_268:
[----:B------:R-:W-:Y:S05]  /*9380*/  BSYNC B0 ;  /* 0x0000000000007941 */ /* 0x000fea0003800000 */
.L_x_267:
        /* <DEDUP_REMOVED lines=9> */
.L_x_270:
[----:B------:R-:W-:Y:S05]  /*9420*/  BSYNC B0 ;  /* 0x0000000000007941 */ /* 0x000fea0003800000 */
.L_x_269:
        /* <DEDUP_REMOVED lines=9> */
.L_x_272:
[----:B------:R-:W-:Y:S05]  /*94c0*/  BSYNC B0 ;  /* 0x0000000000007941 */ /* 0x000fea0003800000 */
.L_x_271:
        /* <DEDUP_REMOVED lines=9> */
.L_x_274:
[----:B------:R-:W-:Y:S05]  /*9560*/  BSYNC B0 ;  /* 0x0000000000007941 */ /* 0x000fea0003800000 */
.L_x_273:
[----:B01--45:R-:W-:Y:S01]  /*9570*/  HADD2.F32 R6, -RZ, R15.H0_H0 ;  /* 0x2000000fff067230 */ /* 0x033fe20000004100 */
        /* <DEDUP_REMOVED lines=8> */
.L_x_276:
[----:B------:R-:W-:Y:S05]  /*9600*/  BSYNC B0 ;  /* 0x0000000000007941 */ /* 0x000fea0003800000 */
.L_x_275:
[----:B0----5:R-:W-:Y:S01]  /*9610*/  HADD2.F32 R6, -RZ, R15.H0_H0 ;  /* 0x2000000fff067230 */ /* 0x021fe20000004100 */
[----:B------:R-:W-:Y:S01]  /*9620*/  ISETP.GT.AND P1, PT, R0, 0x79, P1 ;  /* 0x000000790000780c */ /* 0x000fe20000f24270 */
[----:B------:R-:W-:Y:S01]  /*9630*/  BSSY B0, `(.L_x_277) ;  /* 0x000000b000007945 */ /* 0x000fe20003800000 */
[----:B------:R-:W-:Y:S02]  /*9640*/  IADD3 R20, P0, R12, 0x80, RZ ;  /* 0x000000800c147810 */ /* 0x000fe40007f1e0ff */
[----:B------:R-:W-:Y:S01]  /*9650*/  FMUL R7, R6, UR16 ;  /* 0x0000001006077c20 */ /* 0x000fe20008400000 */
[----:B------:R-:W-:-:S03]  /*9660*/  @P2 IMAD.MOV.U32 R6, RZ, RZ, R18 ;  /* 0x000000ffff062224 */ /* 0x000fc600078e0012 */
[----:B------:R-:W-:-:S05]  /*9670*/  FFMA R7, R214, UR13, R7 ;  /* 0x0000000dd6077c23 */ /* 0x000fca0008000007 */
[----:B------:R-:W-:-:S04]  /*9680*/  F2FP.F16.F32.PACK_AB R7, RZ, R7 ;  /* 0x00000007ff07723e */ /* 0x000fc800000000ff */
[----:B------:R-:W-:Y:S01]  /*9690*/  PRMT R8, R7, 0x7610, R8 ;  /* 0x0000761007087816 */ /* 0x000fe20000000008 */
[----:B------:R-:W-:-:S05]  /*96a0*/  @P2 IMAD.MOV.U32 R7, RZ, RZ, R19 ;  /* 0x000000ffff072224 */ /* 0x000fca00078e0013 */
[----:B------:R0:W-:Y:S01]  /*96b0*/  @P2 STG.E.U16 desc[UR14][R6.64+0xf0], R8 ;  /* 0x0000f00806002986 */ /* 0x0001e2000c10150e */
[----:B------:R-:W-:Y:S05]  /*96c0*/  @!P1 BRA `(.L_x_278) ;  /* 0x0000000000049947 */ /* 0x000fea0003800000 */
[----:B------:R4:W5:Y:S02]  /*96d0*/  LDG.E.LTC128B.U16 R15, desc[UR14][R4.64+0xf2] ;  /* 0x0000f20e040f7981 */ /* 0x000964000c1e1520 */
.L_x_278:
[----:B------:R-:W-:Y:S05]  /*96e0*/  BSYNC B0 ;  /* 0x0000000000007941 */ /* 0x000fea0003800000 */
.L_x_277:
[----:B-12345:R-:W-:Y:S02]  /*96f0*/  HADD2.F32 R4, -RZ, R15.H0_H0 ;  /* 0x2000000fff047230 */ /* 0x03efe40000004100 */
[----:B------:R-:W-:Y:S01]  /*9700*/  IMAD.X R5, RZ, RZ, R13, P0 ;  /* 0x000000ffff057224 */ /* 0x000fe200000e060d */
[----:B------:R-:W-:Y:S01]  /*9710*/  ISETP.GT.AND P0, PT, R14, 0x80, PT ;  /* 0x000000800e00780c */ /* 0x000fe20003f04270 */
[----:B0-----:R-:W-:-:S04]  /*9720*/  IMAD.WIDE.U32 R6, R20, UR20, R10 ;  /* 0x0000001414067c25 */ /* 0x001fc8000f8e000a */
[----:B------:R-:W-:Y:S01]  /*9730*/  FMUL R4, R4, UR16 ;  /* 0x0000001004047c20 */ /* 0x000fe20008400000 */
[----:B------:R-:W-:Y:S01]  /*9740*/  ISETP.GT.AND P3, PT, R0, RZ, P0 ;  /* 0x000000ff0000720c */ /* 0x000fe20000764270 */
[----:B------:R-:W-:Y:S02]  /*9750*/  IMAD R5, R5, UR20, RZ ;  /* 0x0000001405057c24 */ /* 0x000fe4000f8e02ff */
[----:B------:R-:W-:Y:S02]  /*9760*/  FFMA R4, R215, UR13, R4 ;  /* 0x0000000dd7047c23 */ /* 0x000fe40008000004 */
[----:B------:R-:W-:-:S03]  /*9770*/  IMAD R21, R20, UR21, R5 ;  /* 0x0000001514157c24 */ /* 0x000fc6000f8e0205 */
[----:B------:R-:W-:Y:S01]  /*9780*/  F2FP.F16.F32.PACK_AB R8, RZ, R4 ;  /* 0x00000004ff08723e */ /* 0x000fe200000000ff */
[----:B------:R-:W-:Y:S01]  /*9790*/  IMAD.IADD R5, R7, 0x1, R21 ;  /* 0x0000000107057824 */ /* 0x000fe200078e0215 */
[----:B------:R-:W-:Y:S02]  /*97a0*/  LEA R4, P2, R6, UR22, 0x1 ;  /* 0x0000001606047c11 */ /* 0x000fe4000f8408ff */
[----:B------:R-:W-:Y:S02]  /*97b0*/  PRMT R9, R8, 0x7610, R9 ;  /* 0x0000761008097816 */ /* 0x000fe40000000009 */
[----:B------:R-:W-:-:S03]  /*97c0*/  LEA.HI.X R5, R6, UR23, R5, 0x1, P2 ;  /* 0x0000001706057c11 */ /* 0x000fc600090f0c05 */
[----:B------:R0:W-:Y:S04]  /*97d0*/  @P1 STG.E.U16 desc[UR14][R18.64+0xf2], R9 ;  /* 0x0000f20912001986 */ /* 0x0001e8000c10150e */
[----:B------:R-:W2:Y:S01]  /*97e0*/  @P3 LDG.E.LTC128B.U16 R15, desc[UR14][R4.64] ;  /* 0x0000000e040f3981 */ /* 0x000ea2000c1e1520 */
[----:B------:R-:W-:Y:S01]  /*97f0*/  USHF.L.U32 UR4, UR18, 0x8, URZ ;  /* 0x0000000812047899 */ /* 0x000fe2000800063f */
[----:B------:R-:W-:Y:S01]  /*9800*/  ISETP.GT.AND P2, PT, R0, 0x1, P0 ;  /* 0x000000010000780c */ /* 0x000fe20000744270 */
[----:B------:R-:W-:Y:S01]  /*9810*/  USHF.L.U64.HI UR6, UR18, 0x8, UR19 ;  /* 0x0000000812067899 */ /* 0x000fe20008010213 */
[----:B------:R-:W-:Y:S03]  /*9820*/  BSSY B0, `(.L_x_279) ;  /* 0x000000a000007945 */ /* 0x000fe60003800000 */
[----:B------:R-:W-:-:S04]  /*9830*/  IADD3 R8, P1, R2, UR4, RZ ;  /* 0x0000000402087c10 */ /* 0x000fc8000ff3e0ff */
[----:B0-----:R-:W-:Y:S01]  /*9840*/  IADD3.X R9, R3, UR6, RZ, P1, !PT ;  /* 0x0000000603097c10 */ /* 0x001fe20008ffe4ff */
[----:B--2---:R-:W-:-:S05]  /*9850*/  HADD2.F32 R6, -RZ, R15.H0_H0 ;  /* 0x2000000fff067230 */ /* 0x004fca0000004100 */
[----:B------:R-:W-:-:S04]  /*9860*/  FMUL R7, R6, UR16 ;  /* 0x0000001006077c20 */ /* 0x000fc80008400000 */
[----:B------:R-:W-:-:S05]  /*9870*/  FFMA R7, R88, UR13, R7 ;  /* 0x0000000d58077c23 */ /* 0x000fca0008000007 */
[----:B------:R-:W-:-:S05]  /*9880*/  F2FP.F16.F32.PACK_AB R7, RZ, R7 ;  /* 0x00000007ff07723e */ /* 0x000fca00000000ff */
[----:B------:R0:W-:Y:S01]  /*9890*/  @P3 STG.E.U16 desc[UR14][R8.64], R7 ;  /* 0x0000000708003986 */ /* 0x0001e2000c10150e */
[----:B------:R-:W-:Y:S05]  /*98a0*/  @!P2 BRA `(.L_x_280) ;  /* 0x000000000004a947 */ /* 0x000fea0003800000 */
[----:B------:R1:W5:Y:S02]  /*98b0*/  LDG.E.LTC128B.U16 R15, desc[UR14][R4.64+0x2] ;  /* 0x0000020e040f7981 */ /* 0x000364000c1e1520 */
.L_x_280:
[----:B------:R-:W-:Y:S05]  /*98c0*/  BSYNC B0 ;  /* 0x0000000000007941 */ /* 0x000fea0003800000 */
.L_x_279:
        /* <DEDUP_REMOVED lines=15> */
.L_x_282:
[----:B------:R-:W-:Y:S05]  /*99c0*/  BSYNC B0 ;  /* 0x0000000000007941 */ /* 0x000fea0003800000 */
.L_x_281:
        /* <DEDUP_REMOVED lines=11> */
.L_x_284:
[----:B------:R-:W-:Y:S05]  /*9a80*/  BSYNC B0 ;  /* 0x0000000000007941 */ /* 0x000fea0003800000 */
.L_x_283:
        /* <DEDUP_REMOVED lines=9> */
.L_x_286:
[----:B------:R-:W-:Y:S05]  /*9b20*/  BSYNC B0 ;  /* 0x0000000000007941 */ /* 0x000fea0003800000 */
.L_x_285:
        /* <DEDUP_REMOVED lines=9> */
.L_x_288:
[----:B------:R-:W-:Y:S05]  /*9bc0*/  BSYNC B0 ;  /* 0x0000000000007941 */ /* 0x000fea0003800000 */
.L_x_287:
        /* <DEDUP_REMOVED lines=9> */
.L_x_290:
[----:B------:R-:W-:Y:S05]  /*9c60*/  BSYNC B0 ;  /* 0x0000000000007941 */ /* 0x000fea0003800000 */
.L_x_289:
[----:B0----5:R-:W-:Y:S01]  /*9c70*/  HADD2.F32 R16, -RZ, R15.H0_H0 ;  /* 0x2000000fff107230 */ /* 0x021fe20000004100 */
[----:B------:R-:W-:Y:S01]  /*9c80*/  MOV R23, UR6 ;  /* 0x0000000600177c02 */ /* 0x000fe20008000f00 */
[----:B------:R-:W-:Y:S01]  /*9c90*/  IMAD.U32 R21, RZ, RZ, UR4 ;  /* 0x00000004ff157e24 */ /* 0x000fe2000f8e00ff */
[----:B------:R-:W-:Y:S01]  /*9ca0*/  ISETP.GT.AND P2, PT, R0, 0x9, P1 ;  /* 0x000000090000780c */ /* 0x000fe20000f44270 */
[----:B------:R-:W-:Y:S01]  /*9cb0*/  BSSY B0, `(.L_x_291) ;  /* 0x0000009000007945 */ /* 0x000fe20003800000 */
[----:B------:R-:W-:Y:S02]  /*9cc0*/  FMUL R19, R16, UR16 ;  /* 0x0000001010137c20 */ /* 0x000fe40008400000 */
[----:B------:R-:W-:Y:S02]  /*9cd0*/  IADD3 R18, P4, P5, R2, UR8, R21 ;  /* 0x0000000802127c10 */ /* 0x000fe4000fd9e015 */
[----:B------:R-:W-:-:S05]  /*9ce0*/  FFMA R19, R94, UR13, R19 ;  /* 0x0000000d5e137c23 */ /* 0x000fca0008000013 */
[----:B------:R-:W-:Y:S02]  /*9cf0*/  F2FP.F16.F32.PACK_AB R16, RZ, R19 ;  /* 0x00000013ff10723e */ /* 0x000fe400000000ff */
[----:B------:R-:W-:-:S05]  /*9d00*/  IADD3.X R19, R3, UR5, R23, P4, P5 ;  /* 0x0000000503137c10 */ /* 0x000fca000a7ea417 */
[----:B------:R0:W-:Y:S01]  /*9d10*/  @P3 STG.E.U16 desc[UR14][R18.64+0x10], R16 ;  /* 0x0000101012003986 */ /* 0x0001e2000c10150e */
[----:B------:R-:W-:Y:S05]  /*9d20*/  @!P2 BRA `(.L_x_292) ;  /* 0x000000000004a947 */ /* 0x000fea0003800000 */
[----:B------:R0:W5:Y:S02]  /*9d30*/  LDG.E.LTC128B.U16 R15, desc[UR14][R6.64+0x12] ;  /* 0x0000120e060f7981 */ /* 0x000164000c1e1520 */
.L_x_292:
[----:B------:R-:W-:Y:S05]  /*9d40*/  BSYNC B0 ;  /* 0x0000000000007941 */ /* 0x000fea0003800000 */
.L_x_291:
        /* <DEDUP_REMOVED lines=9> */
.L_x_294:
[----:B------:R-:W-:Y:S05]  /*9de0*/  BSYNC B0 ;  /* 0x0000000000007941 */ /* 0x000fea0003800000 */
.L_x_293:
        /* <DEDUP_REMOVED lines=9> */
.L_x_296:
[----:B------:R-:W-:Y:S05]  /*9e80*/  BSYNC B0 ;  /* 0x0000000000007941 */ /* 0x000fea0003800000 */
.L_x_295:
        /* <DEDUP_REMOVED lines=9> */
.L_x_298:
[----:B------:R-:W-:Y:S05]  /*9f20*/  BSYNC B0 ;  /* 0x0000000000007941 */ /* 0x000fea0003800000 */
.L_x_297:
        /* <DEDUP_REMOVED lines=9> */
.L_x_300:
[----:B------:R-:W-:Y:S05]  /*9fc0*/  BSYNC B0 ;  /* 0x0000000000007941 */ /* 0x000fea0003800000 */
.L_x_299:
        /* <DEDUP_REMOVED lines=9> */
.L_x_302:
[----:B------:R-:W-:Y:S05]  /*a060*/  BSYNC B0 ;  /* 0x0000000000007941 */ /* 0x000fea0003800000 */
.L_x_301:
        /* <DEDUP_REMOVED lines=9> */
.L_x_304:
[----:B------:R-:W-:Y:S05]  /*a100*/  BSYNC B0 ;  /* 0x0000000000007941 */ /* 0x000fea0003800000 */
.L_x_303:
        /* <DEDUP_REMOVED lines=9> */
.L_x_306:
[----:B------:R-:W-:Y:S05]  /*a1a0*/  BSYNC B0 ;  /* 0x0000000000007941 */ /* 0x000fea0003800000 */
.L_x_305:
        /* <DEDUP_REMOVED lines=9> */
.L_x_308:
[----:B------:R-:W-:Y:S05]  /*a240*/  BSYNC B0 ;  /* 0x0000000000007941 */ /* 0x000fea0003800000 */
.L_x_307:
        /* <DEDUP_REMOVED lines=9> */
.L_x_310:
[----:B------:R-:W-:Y:S05]  /*a2e0*/  BSYNC B0 ;  /* 0x0000000000007941 */ /* 0x000fea0003800000 */
.L_x_309:
        /* <DEDUP_REMOVED lines=9> */
.L_x_312:
[----:B------:R-:W-:Y:S05]  /*a380*/  BSYNC B0 ;  /* 0x0000000000007941 */ /* 0x000fea0003800000 */
.L_x_311:
        /* <DEDUP_REMOVED lines=9> */
.L_x_314:
[----:B------:R-:W-:Y:S05]  /*a420*/  BSYNC B0 ;  /* 0x0000000000007941 */ /* 0x000fea0003800000 */
.L_x_313:
        /* <DEDUP_REMOVED lines=9> */
.L_x_316:
[----:B------:R-:W-:Y:S05]  /*a4c0*/  BSYNC B0 ;  /* 0x0000000000007941 */ /* 0x000fea0003800000 */
.L_x_315:
        /* <DEDUP_REMOVED lines=9> */
.L_x_318:
[----:B------:R-:W-:Y:S05]  /*a560*/  BSYNC B0 ;  /* 0x0000000000007941 */ /* 0x000fea0003800000 */
.L_x_317:
        /* <DEDUP_REMOVED lines=9> */
.L_x_320:
[----:B------:R-:W-:Y:S05]  /*a600*/  BSYNC B0 ;  /* 0x0000000000007941 */ /* 0x000fea0003800000 */
.L_x_319:
        /* <DEDUP_REMOVED lines=9> */
.L_x_322:
[----:B------:R-:W-:Y:S05]  /*a6a0*/  BSYNC B0 ;  /* 0x0000000000007941 */ /* 0x000fea0003800000 */
.L_x_321:
        /* <DEDUP_REMOVED lines=9> */
.L_x_324:
[----:B------:R-:W-:Y:S05]  /*a740*/  BSYNC B0 ;  /* 0x0000000000007941 */ /* 0x000fea0003800000 */
.L_x_323:
        /* <DEDUP_REMOVED lines=9> */
.L_x_326:
[----:B------:R-:W-:Y:S05]  /*a7e0*/  BSYNC B0 ;  /* 0x0000000000007941 */ /* 0x000fea0003800000 */
.L_x_325:
        /* <DEDUP_REMOVED lines=9> */
.L_x_328:
[----:B------:R-:W-:Y:S05]  /*a880*/  BSYNC B0 ;  /* 0x0000000000007941 */ /* 0x000fea0003800000 */
.L_x_327:
        /* <DEDUP_REMOVED lines=9> */
.L_x_330:
[----:B------:R-:W-:Y:S05]  /*a920*/  BSYNC B0 ;  /* 0x0000000000007941 */ /* 0x000fea0003800000 */
.L_x_329:
        /* <DEDUP_REMOVED lines=9> */
.L_x_332:
[----:B------:R-:W-:Y:S05]  /*a9c0*/  BSYNC B0 ;  /* 0x0000000000007941 */ /* 0x000fea0003800000 */
.L_x_331:
        /* <DEDUP_REMOVED lines=9> */
.L_x_334:
[----:B------:R-:W-:Y:S05]  /*aa60*/  BSYNC B0 ;  /* 0x0000000000007941 */ /* 0x000fea0003800000 */
.L_x_333:
        /* <DEDUP_REMOVED lines=9> */
.L_x_336:
[----:B------:R-:W-:Y:S05]  /*ab00*/  BSYNC B0 ;  /* 0x0000000000007941 */ /* 0x000fea0003800000 */
.L_x_335:
        /* <DEDUP_REMOVED lines=9> */
.L_x_338:
[----:B------:R-:W-:Y:S05]  /*aba0*/  BSYNC B0 ;  /* 0x0000000000007941 */ /* 0x000fea0003800000 */
.L_x_337:
        /* <DEDUP_REMOVED lines=9> */
.L_x_340:
[----:B------:R-:W-:Y:S05]  /*ac40*/  BSYNC B0 ;  /* 0x0000000000007941 */ /* 0x000fea0003800000 */
.L_x_339:
        /* <DEDUP_REMOVED lines=9> */
.L_x_342:
[----:B------:R-:W-:Y:S05]  /*ace0*/  BSYNC B0 ;  /* 0x0000000000007941 */ /* 0x000fea0003800000 */
.L_x_341:
        /* <DEDUP_REMOVED lines=9> */
.L_x_344:
[----:B------:R-:W-:Y:S05]  /*ad80*/  BSYNC B0 ;  /* 0x0000000000007941 */ /* 0x000fea0003800000 */
.L_x_343:
        /* <DEDUP_REMOVED lines=9> */
.L_x_346:
[----:B------:R-:W-:Y:S05]  /*ae20*/  BSYNC B0 ;  /* 0x0000000000007941 */ /* 0x000fea0003800000 */
.L_x_345:
        /* <DEDUP_REMOVED lines=9> */
.L_x_348:
[----:B------:R-:W-:Y:S05]  /*aec0*/  BSYNC B0 ;  /* 0x0000000000007941 */ /* 0x000fea0003800000 */
.L_x_347:
        /* <DEDUP_REMOVED lines=9> */
.L_x_350:
[----:B------:R-:W-:Y:S05]  /*af60*/  BSYNC B0 ;  /* 0x0000000000007941 */ /* 0x000fea0003800000 */
.L_x_349:
        /* <DEDUP_REMOVED lines=9> */
.L_x_352:
[----:B------:R-:W-:Y:S05]  /*b000*/  BSYNC B0 ;  /* 0x0000000000007941 */ /* 0x000fea0003800000 */
.L_x_351:
        /* <DEDUP_REMOVED lines=9> */
.L_x_354:
[----:B------:R-:W-:Y:S05]  /*b0a0*/  BSYNC B0 ;  /* 0x0000000000007941 */ /* 0x000fea0003800000 */
.L_x_353:
        /* <DEDUP_REMOVED lines=9> */
.L_x_356:
[----:B------:R-:W-:Y:S05]  /*b140*/  BSYNC B0 ;  /* 0x0000000000007941 */ /* 0x000fea0003800000 */
.L_x_355:
        /* <DEDUP_REMOVED lines=9> */
.L_x_358:
[----:B------:R-:W-:Y:S05]  /*b1e0*/  BSYNC B0 ;  /* 0x0000000000007941 */ /* 0x000fea0003800000 */
.L_x_357:
        /* <DEDUP_REMOVED lines=9> */
.L_x_360:
[----:B------:R-:W-:Y:S05]  /*b280*/  BSYNC B0 ;  /* 0x0000000000007941 */ /* 0x000fea0003800000 */
.L_x_359:
        /* <DEDUP_REMOVED lines=9> */
.L_x_362:
[----:B------:R-:W-:Y:S05]  /*b320*/  BSYNC B0 ;  /* 0x0000000000007941 */ /* 0x000fea0003800000 */
.L_x_361:
        /* <DEDUP_REMOVED lines=9> */
.L_x_364:
[----:B------:R-:W-:Y:S05]  /*b3c0*/  BSYNC B0 ;  /* 0x0000000000007941 */ /* 0x000fea0003800000 */
.L_x_363:
        /* <DEDUP_REMOVED lines=9> */
.L_x_366:
[----:B------:R-:W-:Y:S05]  /*b460*/  BSYNC B0 ;  /* 0x0000000000007941 */ /* 0x000fea0003800000 */
.L_x_365:
        /* <DEDUP_REMOVED lines=9> */
.L_x_368:
[----:B------:R-:W-:Y:S05]  /*b500*/  BSYNC B0 ;  /* 0x0000000000007941 */ /* 0x000fea0003800000 */
.L_x_367:
        /* <DEDUP_REMOVED lines=9> */
.L_x_370:
[----:B------:R-:W-:Y:S05]  /*b5a0*/  BSYNC B0 ;  /* 0x0000000000007941 */ /* 0x000fea0003800000 */
.L_x_369:
        /* <DEDUP_REMOVED lines=9> */
.L_x_372:
[----:B------:R-:W-:Y:S05]  /*b640*/  BSYNC B0 ;  /* 0x0000000000007941 */ /* 0x000fea0003800000 */
.L_x_371:
        /* <DEDUP_REMOVED lines=9> */
.L_x_374:
[----:B------:R-:W-:Y:S05]  /*b6e0*/  BSYNC B0 ;  /* 0x0000000000007941 */ /* 0x000fea0003800000 */
.L_x_373:
        /* <DEDUP_REMOVED lines=9> */
.L_x_376:
[----:B------:R-:W-:Y:S05]  /*b780*/  BSYNC B0 ;  /* 0x0000000000007941 */ /* 0x000fea0003800000 */
.L_x_375:
        /* <DEDUP_REMOVED lines=9> */
.L_x_378:
[----:B------:R-:W-:Y:S05]  /*b820*/  BSYNC B0 ;  /* 0x0000000000007941 */ /* 0x000fea0003800000 */
.L_x_377:
        /* <DEDUP_REMOVED lines=9> */
.L_x_380:
[----:B------:R-:W-:Y:S05]  /*b8c0*/  BSYNC B0 ;  /* 0x0000000000007941 */ /* 0x000fea0003800000 */
.L_x_379:
        /* <DEDUP_REMOVED lines=9> */
.L_x_382:
[----:B------:R-:W-:Y:S05]  /*b960*/  BSYNC B0 ;  /* 0x0000000000007941 */ /* 0x000fea0003800000 */
.L_x_381:
        /* <DEDUP_REMOVED lines=9> */
.L_x_384:
[----:B------:R-:W-:Y:S05]  /*ba00*/  BSYNC B0 ;  /* 0x0000000000007941 */ /* 0x000fea0003800000 */
.L_x_383:
        /* <DEDUP_REMOVED lines=9> */
.L_x_386:
[----:B------:R-:W-:Y:S05]  /*baa0*/  BSYNC B0 ;  /* 0x0000000000007941 */ /* 0x000fea0003800000 */
.L_x_385:
        /* <DEDUP_REMOVED lines=9> */
.L_x_388:
[----:B------:R-:W-:Y:S05]  /*bb40*/  BSYNC B0 ;  /* 0x0000000000007941 */ /* 0x000fea0003800000 */
.L_x_387:
        /* <DEDUP_REMOVED lines=9> */
.L_x_390:
[----:B------:R-:W-:Y:S05]  /*bbe0*/  BSYNC B0 ;  /* 0x0000000000007941 */ /* 0x000fea0003800000 */
.L_x_389:
        /* <DEDUP_REMOVED lines=9> */
.L_x_392:
[----:B------:R-:W-:Y:S05]  /*bc80*/  BSYNC B0 ;  /* 0x0000000000007941 */ /* 0x000fea0003800000 */
.L_x_391:
        /* <DEDUP_REMOVED lines=9> */
.L_x_394:
[----:B------:R-:W-:Y:S05]  /*bd20*/  BSYNC B0 ;  /* 0x0000000000007941 */ /* 0x000fea0003800000 */
.L_x_393:
        /* <DEDUP_REMOVED lines=9> */
.L_x_396:
[----:B------:R-:W-:Y:S05]  /*bdc0*/  BSYNC B0 ;  /* 0x0000000000007941 */ /* 0x000fea0003800000 */
.L_x_395:
        /* <DEDUP_REMOVED lines=9> */
.L_x_398:
[----:B------:R-:W-:Y:S05]  /*be60*/  BSYNC B0 ;  /* 0x0000000000007941 */ /* 0x000fea0003800000 */
.L_x_397:
        /* <DEDUP_REMOVED lines=9> */
.L_x_400:
[----:B------:R-:W-:Y:S05]  /*bf00*/  BSYNC B0 ;  /* 0x0000000000007941 */ /* 0x000fea0003800000 */
.L_x_399:
        /* <DEDUP_REMOVED lines=9> */
.L_x_402:
[----:B------:R-:W-:Y:S05]  /*bfa0*/  BSYNC B0 ;  /* 0x0000000000007941 */ /* 0x000fea0003800000 */
.L_x_401:
        /* <DEDUP_REMOVED lines=13> */
.L_x_404:
[----:B------:R-:W-:Y:S05]  /*c080*/  BSYNC B0 ;  /* 0x0000000000007941 */ /* 0x000fea0003800000 */
.L_x_403:
[----:B0----5:R-:W-:Y:S02]  /*c090*/  HADD2.F32 R4, -RZ, R15.H0_H0 ;  /* 0x2000000fff047230 */ /* 0x021fe40000004100 */
[----:B------:R-:W-:Y:S01]  /*c0a0*/  IMAD.X R12, RZ, RZ, R13, P0 ;  /* 0x000000ffff0c7224 */ /* 0x000fe200000e060d */
[----:B------:R-:W-:Y:S01]  /*c0b0*/  ISETP.GT.AND P0, PT, R14, 0xc0, PT ;  /* 0x000000c00e00780c */ /* 0x000fe20003f04270 */
[----:B-1234-:R-:W-:-:S04]  /*c0c0*/  IMAD.WIDE.U32 R6, R8, UR20, R10 ;  /* 0x0000001408067c25 */ /* 0x01efc8000f8e000a */
[----:B------:R-:W-:Y:S01]  /*c0d0*/  FMUL R4, R4, UR16 ;  /* 0x0000001004047c20 */ /* 0x000fe20008400000 */
[----:B------:R-:W-:Y:S01]  /*c0e0*/  ISETP.GT.AND P2, PT, R0, RZ, P0 ;  /* 0x000000ff0000720c */ /* 0x000fe20000744270 */
[----:B------:R-:W-:Y:S02]  /*c0f0*/  IMAD R5, R12, UR20, RZ ;  /* 0x000000140c057c24 */ /* 0x000fe4000f8e02ff */
[----:B------:R-:W-:Y:S02]  /*c100*/  FFMA R4, R151, UR13, R4 ;  /* 0x0000000d97047c23 */ /* 0x000fe40008000004 */
[----:B------:R-:W-:-:S03]  /*c110*/  IMAD R13, R8, UR21, R5 ;  /* 0x00000015080d7c24 */ /* 0x000fc6000f8e0205 */
[----:B------:R-:W-:Y:S01]  /*c120*/  F2FP.F16.F32.PACK_AB R9, RZ, R4 ;  /* 0x00000004ff09723e */ /* 0x000fe200000000ff */
[----:B------:R-:W-:Y:S01]  /*c130*/  IMAD.IADD R5, R7, 0x1, R13 ;  /* 0x0000000107057824 */ /* 0x000fe200078e020d */
[----:B------:R-:W-:-:S03]  /*c140*/  LEA R4, P3, R6, UR22, 0x1 ;  /* 0x0000001606047c11 */ /* 0x000fc6000f8608ff */
[----:B------:R0:W-:Y:S01]  /*c150*/  @P1 STG.E.U16 desc[UR14][R18.64+0xf2], R9 ;  /* 0x0000f20912001986 */ /* 0x0001e2000c10150e */
[----:B------:R-:W-:-:S05]  /*c160*/  LEA.HI.X R5, R6, UR23, R5, 0x1, P3 ;  /* 0x0000001706057c11 */ /* 0x000fca00098f0c05 */
[----:B------:R-:W2:Y:S01]  /*c170*/  @P2 LDG.E.LTC128B.U16 R15, desc[UR14][R4.64] ;  /* 0x0000000e040f2981 */ /* 0x000ea2000c1e1520 */
[----:B------:R-:W-:Y:S01]  /*c180*/  UIMAD UR4, UR19, 0x180, URZ ;  /* 0x00000180130478a4 */ /* 0x000fe2000f8e023f */
[----:B------:R-:W-:Y:S01]  /*c190*/  ISETP.GT.AND P3, PT, R0, 0x1, P0 ;  /* 0x000000010000780c */ /* 0x000fe20000764270 */
[----:B------:R-:W-:Y:S01]  /*c1a0*/  BSSY B0, `(.L_x_405) ;  /* 0x000000d000007945 */ /* 0x000fe20003800000 */
[----:B0-----:R-:W-:-:S04]  /*c1b0*/  IMAD.U32 R9, RZ, RZ, UR18 ;  /* 0x00000012ff097e24 */ /* 0x001fc8000f8e00ff */
[----:B------:R-:W-:-:S04]  /*c1c0*/  IMAD.WIDE.U32 R2, R9, 0x180, R2 ;  /* 0x0000018009027825 */ /* 0x000fc800078e0002 */
[----:B--2---:R-:W-:-:S05]  /*c1d0*/  HADD2.F32 R6, -RZ, R15.H0_H0 ;  /* 0x2000000fff067230 */ /* 0x004fca0000004100 */
[----:B------:R-:W-:-:S04]  /*c1e0*/  FMUL R7, R6, UR16 ;  /* 0x0000001006077c20 */ /* 0x000fc80008400000 */
[----:B------:R-:W-:-:S05]  /*c1f0*/  FFMA R7, R24, UR13, R7 ;  /* 0x0000000d18077c23 */ /* 0x000fca0008000007 */
[----:B------:R-:W-:Y:S01]  /*c200*/  F2FP.F16.F32.PACK_AB R6, RZ, R7 ;  /* 0x00000007ff06723e */ /* 0x000fe200000000ff */
[----:B------:R-:W-:-:S03]  /*c210*/  VIADD R7, R3, UR4 ;  /* 0x0000000403077c36 */ /* 0x000fc60008000000 */
[----:B------:R-:W-:Y:S01]  /*c220*/  PRMT R9, R6, 0x7610, R9 ;  /* 0x0000761006097816 */ /* 0x000fe20000000009 */
[----:B------:R-:W-:-:S05]  /*c230*/  @P2 IMAD.MOV.U32 R6, RZ, RZ, R2 ;  /* 0x000000ffff062224 */ /* 0x000fca00078e0002 */
[----:B------:R0:W-:Y:S01]  /*c240*/  @P2 STG.E.U16 desc[UR14][R6.64], R9 ;  /* 0x0000000906002986 */ /* 0x0001e2000c10150e */
[----:B------:R-:W-:Y:S05]  /*c250*/  @!P3 BRA `(.L_x_406) ;  /* 0x000000000004b947 */ /* 0x000fea0003800000 */
[----:B------:R1:W5:Y:S02]  /*c260*/  LDG.E.LTC128B.U16 R15, desc[UR14][R4.64+0x2] ;  /* 0x0000020e040f7981 */ /* 0x000364000c1e1520 */
.L_x_406:
[----:B------:R-:W-:Y:S05]  /*c270*/  BSYNC B0 ;  /* 0x0000000000007941 */ /* 0x000fea0003800000 */
.L_x_405:
[----:B0-----:R-:W-:Y:S01]  /*c280*/  IMAD.WIDE.U32 R8, R8, R17, UR10 ;  /* 0x0000000a08087e25 */ /* 0x001fe2000f8e0011 */
[----:B------:R-:W-:Y:S01]  /*c290*/  ISETP.GT.AND P1, PT, R14, 0xc8, PT ;  /* 0x000000c80e00780c */ /* 0x000fe20003f24270 */
[----:B------:R-:W-:Y:S02]  /*c2a0*/  BSSY B0, `(.L_x_407) ;  /* 0x000000f000007945 */ /* 0x000fe40003800000 */
[----:B-----5:R-:W-:Y:S01]  /*c2b0*/  HADD2.F32 R12, -RZ, R15.H0_H0 ;  /* 0x2000000fff0c7230 */ /* 0x020fe20000004100 */
[----:B------:R-:W-:Y:S02]  /*c2c0*/  IADD3 R10, P2, R10, R8, RZ ;  /* 0x000000080a0a7210 */ /* 0x000fe40007f5e0ff */
[----:B------:R-:W-:Y:S02]  /*c2d0*/  ISETP.GT.AND P4, PT, R0, RZ, P1 ;  /* 0x000000ff0000720c */ /* 0x000fe40000f84270 */
[----:B------:R-:W-:Y:S01]  /*c2e0*/  FMUL R12, R12, UR16 ;  /* 0x000000100c0c7c20 */ /* 0x000fe20008400000 */
[----:B------:R-:W-:Y:S01]  /*c2f0*/  IADD3.X R9, R11, R13, R9, P2, !PT ;  /* 0x0000000d0b097210 */ /* 0x000fe200017fe409 */
[----:B------:R-:W-:Y:S01]  /*c300*/  @P3 IMAD.MOV.U32 R11, RZ, RZ, R7 ;  /* 0x000000ffff0b3224 */ /* 0x000fe200078e0007 */
[----:B------:R-:W-:Y:S01]  /*c310*/  LEA R8, P2, R10, UR22, 0x1 ;  /* 0x000000160a087c11 */ /* 0x000fe2000f8408ff */
[----:B------:R-:W-:-:S03]  /*c320*/  FFMA R12, R25, UR13, R12 ;  /* 0x0000000d190c7c23 */ /* 0x000fc6000800000c */
[----:B------:R-:W-:Y:S01]  /*c330*/  LEA.HI.X R9, R10, UR23, R9, 0x1, P2 ;  /* 0x000000170a097c11 */ /* 0x000fe200090f0c09 */
[----:B------:R-:W-:Y:S01]  /*c340*/  @P3 IMAD.MOV.U32 R10, RZ, RZ, R2 ;  /* 0x000000ffff0a3224 */ /* 0x000fe200078e0002 */
[----:B------:R-:W-:-:S05]  /*c350*/  F2FP.F16.F32.PACK_AB R12, RZ, R12 ;  /* 0x0000000cff0c723e */ /* 0x000fca00000000ff */
[----:B------:R0:W-:Y:S01]  /*c360*/  @P3 STG.E.U16 desc[UR14][R10.64+0x2], R12 ;  /* 0x0000020c0a003986 */ /* 0x0001e2000c10150e */
[----:B------:R-:W-:Y:S05]  /*c370*/  @!P4 BRA `(.L_x_408) ;  /* 0x000000000004c947 */ /* 0x000fea0003800000 */
[----:B------:R2:W5:Y:S02]  /*c380*/  LDG.E.LTC128B.U16 R15, desc[UR14][R8.64] ;  /* 0x0000000e080f7981 */ /* 0x000564000c1e1520 */
.L_x_408:
[----:B------:R-:W-:Y:S05]  /*c390*/  BSYNC B0 ;  /* 0x0000000000007941 */ /* 0x000fea0003800000 */
.L_x_407:
[----:B0----5:R-:W-:Y:S01]  /*c3a0*/  HADD2.F32 R10, -RZ, R15.H0_H0 ;  /* 0x2000000fff0a7230 */ /* 0x021fe20000004100 */
[----:B------:R-:W-:Y:S01]  /*c3b0*/  ISETP.GT.AND P3, PT, R0, 0x1, P1 ;  /* 0x000000010000780c */ /* 0x000fe20000f64270 */
[----:B------:R-:W-:Y:S03]  /*c3c0*/  BSSY B0, `(.L_x_409) ;  /* 0x0000009000007945 */ /* 0x000fe60003800000 */
[----:B------:R-:W-:Y:S01]  /*c3d0*/  FMUL R11, R10, UR16 ;  /* 0x000000100a0b7c20 */ /* 0x000fe20008400000 */
[----:B------:R-:W-:-:S03]  /*c3e0*/  IADD3 R10, P2, R2, UR8, RZ ;  /* 0x00000008020a7c10 */ /* 0x000fc6000ff5e0ff */
[----:B------:R-:W-:-:S05]  /*c3f0*/  FFMA R11, R26, UR13, R11 ;  /* 0x0000000d1a0b7c23 */ /* 0x000fca000800000b */
[----:B------:R-:W-:Y:S02]  /*c400*/  F2FP.F16.F32.PACK_AB R12, RZ, R11 ;  /* 0x0000000bff0c723e */ /* 0x000fe400000000ff */
[----:B------:R-:W-:-:S05]  /*c410*/  IADD3.X R11, R7, UR5, RZ, P2, !PT ;  /* 0x00000005070b7c10 */ /* 0x000fca00097fe4ff */
[----:B------:R0:W-:Y:S01]  /*c420*/  @P4 STG.E.U16 desc[UR14][R10.64], R12 ;  /* 0x0000000c0a004986 */ /* 0x0001e2000c10150e */
[----:B------:R-:W-:Y:S05]  /*c430*/  @!P3 BRA `(.L_x_410) ;  /* 0x000000000004b947 */ /* 0x000fea0003800000 */
[----:B------:R3:W5:Y:S02]  /*c440*/  LDG.E.LTC128B.U16 R15, desc[UR14][R8.64+0x2] ;  /* 0x0000020e080f7981 */ /* 0x000764000c1e1520 */
.L_x_410:
[----:B------:R-:W-:Y:S05]  /*c450*/  BSYNC B0 ;  /* 0x0000000000007941 */ /* 0x000fea0003800000 */
.L_x_409:
        /* <DEDUP_REMOVED lines=9> */
.L_x_412:
[----:B------:R-:W-:Y:S05]  /*c4f0*/  BSYNC B0 ;  /* 0x0000000000007941 */ /* 0x000fea0003800000 */
.L_x_411:
[----:B0----5:R-:W-:Y:S01]  /*c500*/  HADD2.F32 R12, -RZ, R15.H0_H0 ;  /* 0x2000000fff0c7230 */ /* 0x021fe20000004100 */
[----:B------:R-:W-:Y:S01]  /*c510*/  ISETP.GT.AND P3, PT, R0, 0x9, P0 ;  /* 0x000000090000780c */ /* 0x000fe20000764270 */
[----:B------:R-:W-:Y:S03]  /*c520*/  BSSY B0, `(.L_x_413) ;  /* 0x000000a000007945 */ /* 0x000fe60003800000 */
[----:B------:R-:W-:Y:S01]  /*c530*/  FMUL R13, R12, UR16 ;  /* 0x000000100c0d7c20 */ /* 0x000fe20008400000 */
[----:B------:R-:W-:-:S03]  /*c540*/  @P4 IMAD.MOV.U32 R12, RZ, RZ, R2 ;  /* 0x000000ffff0c4224 */ /* 0x000fc600078e0002 */
[----:B------:R-:W-:-:S05]  /*c550*/  FFMA R13, R28, UR13, R13 ;  /* 0x0000000d1c0d7c23 */ /* 0x000fca000800000d */
[----:B------:R-:W-:-:S04]  /*c560*/  F2FP.F16.F32.PACK_AB R13, RZ, R13 ;  /* 0x0000000dff0d723e */ /* 0x000fc800000000ff */
[----:B------:R-:W-:Y:S02]  /*c570*/  PRMT R14, R13, 0x7610, R14 ;  /* 0x000076100d0e7816 */ /* 0x000fe4000000000e */
[----:B------:R-:W-:-:S05]  /*c580*/  @P4 MOV R13, R7 ;  /* 0x00000007000d4202 */ /* 0x000fca0000000f00 */
[----:B------:R0:W-:Y:S01]  /*c590*/  @P4 STG.E.U16 desc[UR14][R12.64+0x10], R14 ;  /* 0x0000100e0c004986 */ /* 0x0001e2000c10150e */
[----:B------:R-:W-:Y:S05]  /*c5a0*/  @!P3 BRA `(.L_x_414) ;  /* 0x000000000004b947 */ /* 0x000fea0003800000 */
[----:B------:R0:W5:Y:S02]  /*c5b0*/  LDG.E.LTC128B.U16 R15, desc[UR14][R4.64+0x12] ;  /* 0x0000120e040f7981 */ /* 0x000164000c1e1520 */
.L_x_414:
[----:B------:R-:W-:Y:S05]  /*c5c0*/  BSYNC B0 ;  /* 0x0000000000007941 */ /* 0x000fea0003800000 */
.L_x_413:
[----:B0----5:R-:W-:Y:S01]  /*c5d0*/  HADD2.F32 R12, -RZ, R15.H0_H0 ;  /* 0x2000000fff0c7230 */ /* 0x021fe20000004100 */
[----:B------:R-:W-:Y:S01]  /*c5e0*/  ISETP.GT.AND P4, PT, R0, 0x8, P1 ;  /* 0x000000080000780c */ /* 0x000fe20000f84270 */
[----:B------:R-:W-:Y:S01]  /*c5f0*/  @P3 IMAD.MOV.U32 R13, RZ, RZ, R7 ;  /* 0x000000ffff0d3224 */ /* 0x000fe200078e0007 */
[----:B------:R-:W-:Y:S02]  /*c600*/  BSSY B0, `(.L_x_415) ;  /* 0x0000009000007945 */ /* 0x000fe40003800000 */
[----:B------:R-:W-:-:S04]  /*c610*/  FMUL R12, R12, UR16 ;  /* 0x000000100c0c7c20 */ /* 0x000fc80008400000 */
[----:B------:R-:W-:-:S05]  /*c620*/  FFMA R12, R29, UR13, R12 ;  /* 0x0000000d1d0c7c23 */ /* 0x000fca000800000c */
[----:B------:R-:W-:-:S04]  /*c630*/  F2FP.F16.F32.PACK_AB R12, RZ, R12 ;  /* 0x0000000cff0c723e */ /* 0x000fc800000000ff */
[----:B------:R-:W-:Y:S01]  /*c640*/  PRMT R14, R12, 0x7610, R14 ;  /* 0x000076100c0e7816 */ /* 0x000fe2000000000e */
[----:B------:R-:W-:-:S05]  /*c650*/  @P3 IMAD.MOV.U32 R12, RZ, RZ, R2 ;  /* 0x000000ffff0c3224 */ /* 0x000fca00078e0002 */
[----:B------:R0:W-:Y:S01]  /*c660*/  @P3 STG.E.U16 desc[UR14][R12.64+0x12], R14 ;  /* 0x0000120e0c003986 */ /* 0x0001e2000c10150e */
[----:B------:R-:W-:Y:S05]  /*c670*/  @!P4 BRA `(.L_x_416) ;  /* 0x000000000004c947 */ /* 0x000fea0003800000 */
[----:B------:R0:W5:Y:S02]  /*c680*/  LDG.E.LTC128B.U16 R15, desc[UR14][R8.64+0x10] ;  /* 0x0000100e080f7981 */ /* 0x000164000c1e1520 */
.L_x_416:
[----:B------:R-:W-:Y:S05]  /*c690*/  BSYNC B0 ;  /* 0x0000000000007941 */ /* 0x000fea0003800000 */
.L_x_415:
        /* <DEDUP_REMOVED lines=9> */
.L_x_418:
[----:B------:R-:W-:Y:S05]  /*c730*/  BSYNC B0 ;  /* 0x0000000000007941 */ /* 0x000fea0003800000 */
.L_x_417:
        /* <DEDUP_REMOVED lines=9> */
.L_x_420:
[----:B------:R-:W-:Y:S05]  /*c7d0*/  BSYNC B0 ;  /* 0x0000000000007941 */ /* 0x000fea0003800000 */
.L_x_419:
[----:B0----5:R-:W-:Y:S01]  /*c7e0*/  HADD2.F32 R12, -RZ, R15.H0_H0 ;  /* 0x2000000fff0c7230 */ /* 0x021fe20000004100 */
[----:B------:R-:W-:Y:S01]  /*c7f0*/  ISETP.GT.AND P3, PT, R0, 0x11, P0 ;  /* 0x000000110000780c */ /* 0x000fe20000764270 */
[----:B------:R-:W-:Y:S03]  /*c800*/  BSSY B0, `(.L_x_421) ;  /* 0x000000a000007945 */ /* 0x000fe60003800000 */
        /* <DEDUP_REMOVED lines=9> */
.L_x_422:
[----:B------:R-:W-:Y:S05]  /*c8a0*/  BSYNC B0 ;  /* 0x0000000000007941 */ /* 0x000fea0003800000 */
.L_x_421:
        /* <DEDUP_REMOVED lines=12> */
.L_x_424:
[----:B------:R-:W-:Y:S05]  /*c970*/  BSYNC B0 ;  /* 0x0000000000007941 */ /* 0x000fea0003800000 */
.L_x_423:
        /* <DEDUP_REMOVED lines=9> */
.L_x_426:
[----:B------:R-:W-:Y:S05]  /*ca10*/  BSYNC B0 ;  /* 0x0000000000007941 */ /* 0x000fea0003800000 */
.L_x_425:
        /* <DEDUP_REMOVED lines=9> */
.L_x_428:
[----:B------:R-:W-:Y:S05]  /*cab0*/  BSYNC B0 ;  /* 0x0000000000007941 */ /* 0x000fea0003800000 */
.L_x_427:
        /* <DEDUP_REMOVED lines=12> */
.L_x_430:
[----:B------:R-:W-:Y:S05]  /*cb80*/  BSYNC B0 ;  /* 0x0000000000007941 */ /* 0x000fea0003800000 */
.L_x_429:
        /* <DEDUP_REMOVED lines=12> */
.L_x_432:
[----:B------:R-:W-:Y:S05]  /*cc50*/  BSYNC B0 ;  /* 0x0000000000007941 */ /* 0x000fea0003800000 */
.L_x_431:
        /* <DEDUP_REMOVED lines=9> */
.L_x_434:
[----:B------:R-:W-:Y:S05]  /*ccf0*/  BSYNC B0 ;  /* 0x0000000000007941 */ /* 0x000fea0003800000 */
.L_x_433:
        /* <DEDUP_REMOVED lines=9> */
.L_x_436:
[----:B------:R-:W-:Y:S05]  /*cd90*/  BSYNC B0 ;  /* 0x0000000000007941 */ /* 0x000fea0003800000 */
.L_x_435:
[----:B0----5:R-:W-:Y:S01]  /*cda0*/  HADD2.F32 R12, -RZ, R15.H0_H0 ;  /* 0x2000000fff0c7230 */ /* 0x021fe20000004100 */
[----:B------:R-:W-:Y:S01]  /*cdb0*/  ISETP.GT.AND P3, PT, R0, 0x21, P0 ;  /* 0x000000210000780c */ /* 0x000fe20000764270 */
[----:B------:R-:W-:Y:S03]  /*cdc0*/  BSSY B0, `(.L_x_437) ;  /* 0x000000a000007945 */ /* 0x000fe60003800000 */
[----:B------:R-:W-:Y:S01]  /*cdd0*/  FMUL R13, R12, UR16 ;  /* 0x000000100c0d7c20 */ /* 0x000fe20008400000 */
[----:B------:R-:W-:-:S03]  /*cde0*/  @P4 MOV R12, R2 ;  /* 0x00000002000c4202 */ /* 0x000fc60000000f00 */
[----:B------:R-:W-:-:S05]  /*cdf0*/  FFMA R13, R40, UR13, R13 ;  /* 0x0000000d280d7c23 */ /* 0x000fca000800000d */
[----:B------:R-:W-:-:S04]  /*ce00*/  F2FP.F16.F32.PACK_AB R13, RZ, R13 ;  /* 0x0000000dff0d723e */ /* 0x000fc800000000ff */
[----:B------:R-:W-:Y:S01]  /*ce10*/  PRMT R14, R13, 0x7610, R14 ;  /* 0x000076100d0e7816 */ /* 0x000fe2000000000e */
[----:B------:R-:W-:-:S05]  /*ce20*/  @P4 IMAD.MOV.U32 R13, RZ, RZ, R7 ;  /* 0x000000ffff0d4224 */ /* 0x000fca00078e0007 */
[----:B------:R0:W-:Y:S01]  /*ce30*/  @P4 STG.E.U16 desc[UR14][R12.64+0x40], R14 ;  /* 0x0000400e0c004986 */ /* 0x0001e2000c10150e */
[----:B------:R-:W-:Y:S05]  /*ce40*/  @!P3 BRA `(.L_x_438) ;  /* 0x000000000004b947 */ /* 0x000fea0003800000 */
[----:B------:R0:W5:Y:S02]  /*ce50*/  LDG.E.LTC128B.U16 R15, desc[UR14][R4.64+0x42] ;  /* 0x0000420e040f7981 */ /* 0x000164000c1e1520 */
.L_x_438:
[----:B------:R-:W-:Y:S05]  /*ce60*/  BSYNC B0 ;  /* 0x0000000000007941 */ /* 0x000fea0003800000 */
.L_x_437:
        /* <DEDUP_REMOVED lines=12> */
.L_x_440:
[----:B------:R-:W-:Y:S05]  /*cf30*/  BSYNC B0 ;  /* 0x0000000000007941 */ /* 0x000fea0003800000 */
.L_x_439:
        /* <DEDUP_REMOVED lines=9> */
.L_x_442:
[----:B------:R-:W-:Y:S05]  /*cfd0*/  BSYNC B0 ;  /* 0x0000000000007941 */ /* 0x000fea0003800000 */
.L_x_441:
        /* <DEDUP_REMOVED lines=9> */
.L_x_444:
[----:B------:R-:W-:Y:S05]  /*d070*/  BSYNC B0 ;  /* 0x0000000000007941 */ /* 0x000fea0003800000 */
.L_x_443:
        /* <DEDUP_REMOVED lines=12> */
.L_x_446:
[----:B------:R-:W-:Y:S05]  /*d140*/  BSYNC B0 ;  /* 0x0000000000007941 */ /* 0x000fea0003800000 */
.L_x_445:
        /* <DEDUP_REMOVED lines=12> */
.L_x_448:
[----:B------:R-:W-:Y:S05]  /*d210*/  BSYNC B0 ;  /* 0x0000000000007941 */ /* 0x000fea0003800000 */
.L_x_447:
        /* <DEDUP_REMOVED lines=9> */
.L_x_450:
[----:B------:R-:W-:Y:S05]  /*d2b0*/  BSYNC B0 ;  /* 0x0000000000007941 */ /* 0x000fea0003800000 */
.L_x_449:
        /* <DEDUP_REMOVED lines=9> */
.L_x_452:
[----:B------:R-:W-:Y:S05]  /*d350*/  BSYNC B0 ;  /* 0x0000000000007941 */ /* 0x000fea0003800000 */
.L_x_451:
        /* <DEDUP_REMOVED lines=12> */
.L_x_454:
[----:B------:R-:W-:Y:S05]  /*d420*/  BSYNC B0 ;  /* 0x0000000000007941 */ /* 0x000fea0003800000 */
.L_x_453:
[----:B0----5:R-:W-:Y:S01]  /*d430*/  HADD2.F32 R12, -RZ, R15.H0_H0 ;  /* 0x2000000fff0c7230 */ /* 0x021fe20000004100 */
[----:B------:R-:W-:Y:S01]  /*d440*/  ISETP.GT.AND P4, PT, R0, 0x30, P1 ;  /* 0x000000300000780c */ /* 0x000fe20000f84270 */
[----:B------:R-:W-:Y:S01]  /*d450*/  @P3 IMAD.MOV.U32 R13, RZ, RZ, R7 ;  /* 0x000000ffff0d3224 */ /* 0x000fe200078e0007 */
[----:B------:R-:W-:Y:S02]  /*d460*/  BSSY B0, `(.L_x_455) ;  /* 0x0000009000007945 */ /* 0x000fe40003800000 */
[----:B------:R-:W-:-:S04]  /*d470*/  FMUL R12, R12, UR16 ;  /* 0x000000100c0c7c20 */ /* 0x000fc80008400000 */
[----:B------:R-:W-:-:S05]  /*d480*/  FFMA R12, R49, UR13, R12 ;  /* 0x0000000d310c7c23 */ /* 0x000fca000800000c */
[----:B------:R-:W-:-:S04]  /*d490*/  F2FP.F16.F32.PACK_AB R12, RZ, R12 ;  /* 0x0000000cff0c723e */ /* 0x000fc800000000ff */
[----:B------:R-:W-:Y:S02]  /*d4a0*/  PRMT R14, R12, 0x7610, R14 ;  /* 0x000076100c0e7816 */ /* 0x000fe4000000000e */
[----:B------:R-:W-:-:S05]  /*d4b0*/  @P3 MOV R12, R2 ;  /* 0x00000002000c3202 */ /* 0x000fca0000000f00 */
[----:B------:R0:W-:Y:S01]  /*d4c0*/  @P3 STG.E.U16 desc[UR14][R12.64+0x62], R14 ;  /* 0x0000620e0c003986 */ /* 0x0001e2000c10150e */
[----:B------:R-:W-:Y:S05]  /*d4d0*/  @!P4 BRA `(.L_x_456) ;  /* 0x000000000004c947 */ /* 0x000fea0003800000 */
[----:B------:R0:W5:Y:S02]  /*d4e0*/  LDG.E.LTC128B.U16 R15, desc[UR14][R8.64+0x60] ;  /* 0x0000600e080f7981 */ /* 0x000164000c1e1520 */
.L_x_456:
[----:B------:R-:W-:Y:S05]  /*d4f0*/  BSYNC B0 ;  /* 0x0000000000007941 */ /* 0x000fea0003800000 */
.L_x_455:
[----:B-----5:R-:W-:Y:S01]  /*d500*/  HADD2.F32 R11, -RZ, R15.H0_H0 ;  /* 0x2000000fff0b7230 */ /* 0x020fe20000004100 */
[----:B------:R-:W-:Y:S01]  /*d510*/  ISETP.GT.AND P3, PT, R0, 0x31, P1 ;  /* 0x000000310000780c */ /* 0x000fe20000f64270 */
[----:B------:R-:W-:Y:S03]  /*d520*/  BSSY B0, `(.L_x_457) ;  /* 0x0000008000007945 */ /* 0x000fe60003800000 */
[----:B------:R-:W-:-:S04]  /*d530*/  FMUL R11, R11, UR16 ;  /* 0x000000100b0b7c20 */ /* 0x000fc80008400000 */
[----:B------:R-:W-:-:S05]  /*d540*/  FFMA R11, R50, UR13, R11 ;  /* 0x0000000d320b7c23 */ /* 0x000fca000800000b */
[----:B0-----:R-:W-:Y:S02]  /*d550*/  F2FP.F16.F32.PACK_AB R12, RZ, R11 ;  /* 0x0000000bff0c723e */ /* 0x001fe400000000ff */
[----:B------:R-:W-:-:S05]  /*d560*/  IADD3.X R11, R7, UR5, RZ, P2, !PT ;  /* 0x00000005070b7c10 */ /* 0x000fca00097fe4ff */
[----:B------:R0:W-:Y:S01]  /*d570*/  @P4 STG.E.U16 desc[UR14][R10.64+0x60], R12 ;  /* 0x0000600c0a004986 */ /* 0x0001e2000c10150e */
[----:B------:R-:W-:Y:S05]  /*d580*/  @!P3 BRA `(.L_x_458) ;  /* 0x000000000004b947 */ /* 0x000fea0003800000 */
[----:B------:R0:W5:Y:S02]  /*d590*/  LDG.E.LTC128B.U16 R15, desc[UR14][R8.64+0x62] ;  /* 0x0000620e080f7981 */ /* 0x000164000c1e1520 */
.L_x_458:
[----:B------:R-:W-:Y:S05]  /*d5a0*/  BSYNC B0 ;  /* 0x0000000000007941 */ /* 0x000fea0003800000 */
.L_x_457:
[----:B0----5:R-:W-:Y:S01]  /*d5b0*/  HADD2.F32 R12, -RZ, R15.H0_H0 ;  /* 0x2000000fff0c7230 */ /* 0x021fe20000004100 */
[----:B------:R-:W-:Y:S01]  /*d5c0*/  ISETP.GT.AND P2, PT, R0, 0x38, P0 ;  /* 0x000000380000780c */ /* 0x000fe20000744270 */
[----:B------:R-:W-:Y:S03]  /*d5d0*/  BSSY B0, `(.L_x_459) ;  /* 0x000000a000007945 */ /* 0x000fe60003800000 */
        /* <DEDUP_REMOVED lines=9> */
.L_x_460:
[----:B------:R-:W-:Y:S05]  /*d670*/  BSYNC B0 ;  /* 0x0000000000007941 */ /* 0x000fea0003800000 */
.L_x_459:
        /* <DEDUP_REMOVED lines=12> */
.L_x_462:
[----:B------:R-:W-:Y:S05]  /*d740*/  BSYNC B0 ;  /* 0x0000000000007941 */ /* 0x000fea0003800000 */
.L_x_461:
        /* <DEDUP_REMOVED lines=12> */
.L_x_464:
[----:B------:R-:W-:Y:S05]  /*d810*/  BSYNC B0 ;  /* 0x0000000000007941 */ /* 0x000fea0003800000 */
.L_x_463:
[----:B0----5:R-:W-:Y:S01]  /*d820*/  HADD2.F32 R12, -RZ, R15.H0_H0 ;  /* 0x2000000fff0c7230 */ /* 0x021fe20000004100 */
[----:B------:R-:W-:Y:S01]  /*d830*/  ISETP.GT.AND P3, PT, R0, 0x39, P1 ;  /* 0x000000390000780c */ /* 0x000fe20000f64270 */
[----:B------:R-:W-:Y:S03]  /*d840*/  BSSY B0, `(.L_x_465) ;  /* 0x000000a000007945 */ /* 0x000fe60003800000 */
[----:B------:R-:W-:Y:S01]  /*d850*/  FMUL R13, R12, UR16 ;  /* 0x000000100c0d7c20 */ /* 0x000fe20008400000 */
[----:B------:R-:W-:-:S03]  /*d860*/  VIADD R12, R2, UR8 ;  /* 0x00000008020c7c36 */ /* 0x000fc60008000000 */
[----:B------:R-:W-:-:S05]  /*d870*/  FFMA R13, R54, UR13, R13 ;  /* 0x0000000d360d7c23 */ /* 0x000fca000800000d */
[----:B------:R-:W-:-:S04]  /*d880*/  F2FP.F16.F32.PACK_AB R13, RZ, R13 ;  /* 0x0000000dff0d723e */ /* 0x000fc800000000ff */
[----:B------:R-:W-:Y:S01]  /*d890*/  PRMT R14, R13, 0x7610, R14 ;  /* 0x000076100d0e7816 */ /* 0x000fe2000000000e */
[----:B------:R-:W-:-:S05]  /*d8a0*/  @P2 IMAD.MOV.U32 R13, RZ, RZ, R11 ;  /* 0x000000ffff0d2224 */ /* 0x000fca00078e000b */
[----:B------:R0:W-:Y:S01]  /*d8b0*/  @P2 STG.E.U16 desc[UR14][R12.64+0x70], R14 ;  /* 0x0000700e0c002986 */ /* 0x0001e2000c10150e */
[----:B------:R-:W-:Y:S05]  /*d8c0*/  @!P3 BRA `(.L_x_466) ;  /* 0x000000000004b947 */ /* 0x000fea0003800000 */
[----:B------:R0:W5:Y:S02]  /*d8d0*/  LDG.E.LTC128B.U16 R15, desc[UR14][R8.64+0x72] ;  /* 0x0000720e080f7981 */ /* 0x000164000c1e1520 */
.L_x_466:
[----:B------:R-:W-:Y:S05]  /*d8e0*/  BSYNC B0 ;  /* 0x0000000000007941 */ /* 0x000fea0003800000 */
.L_x_465:
[----:B0----5:R-:W-:Y:S01]  /*d8f0*/  HADD2.F32 R12, -RZ, R15.H0_H0 ;  /* 0x2000000fff0c7230 */ /* 0x021fe20000004100 */
[----:B------:R-:W-:Y:S01]  /*d900*/  ISETP.GT.AND P2, PT, R0, 0x40, P0 ;  /* 0x000000400000780c */ /* 0x000fe20000744270 */
[----:B------:R-:W-:Y:S03]  /*d910*/  BSSY B0, `(.L_x_467) ;  /* 0x000000a000007945 */ /* 0x000fe60003800000 */
[----:B------:R-:W-:-:S04]  /*d920*/  FMUL R12, R12, UR16 ;  /* 0x000000100c0c7c20 */ /* 0x000fc80008400000 */
[----:B------:R-:W-:-:S05]  /*d930*/  FFMA R12, R55, UR13, R12 ;  /* 0x0000000d370c7c23 */ /* 0x000fca000800000c */
[----:B------:R-:W-:Y:S02]  /*d940*/  F2FP.F16.F32.PACK_AB R13, RZ, R12 ;  /* 0x0000000cff0d723e */ /* 0x000fe400000000ff */
[----:B------:R-:W-:Y:S02]  /*d950*/  IADD3 R12, R2, UR8, RZ ;  /* 0x00000008020c7c10 */ /* 0x000fe4000fffe0ff */
[----:B------:R-:W-:Y:S01]  /*d960*/  PRMT R14, R13, 0x7610, R14 ;  /* 0x000076100d0e7816 */ /* 0x000fe2000000000e */
[----:B------:R-:W-:-:S05]  /*d970*/  @P3 IMAD.MOV.U32 R13, RZ, RZ, R11 ;  /* 0x000000ffff0d3224 */ /* 0x000fca00078e000b */
[----:B------:R0:W-:Y:S01]  /*d980*/  @P3 STG.E.U16 desc[UR14][R12.64+0x72], R14 ;  /* 0x0000720e0c003986 */ /* 0x0001e2000c10150e */
[----:B------:R-:W-:Y:S05]  /*d990*/  @!P2 BRA `(.L_x_468) ;  /* 0x000000000004a947 */ /* 0x000fea0003800000 */
[----:B------:R0:W5:Y:S02]  /*d9a0*/  LDG.E.LTC128B.U16 R15, desc[UR14][R4.64+0x80] ;  /* 0x0000800e040f7981 */ /* 0x000164000c1e1520 */
.L_x_468:
[----:B------:R-:W-:Y:S05]  /*d9b0*/  BSYNC B0 ;  /* 0x0000000000007941 */ /* 0x000fea0003800000 */
.L_x_467:
        /* <DEDUP_REMOVED lines=12> */
.L_x_470:
[----:B------:R-:W-:Y:S05]  /*da80*/  BSYNC B0 ;  /* 0x0000000000007941 */ /* 0x000fea0003800000 */
.L_x_469:
        /* <DEDUP_REMOVED lines=12> */
.L_x_472:
[----:B------:R-:W-:Y:S05]  /*db50*/  BSYNC B0 ;  /* 0x0000000000007941 */ /* 0x000fea0003800000 */
.L_x_471:
        /* <DEDUP_REMOVED lines=12> */
.L_x_474:
[----:B------:R-:W-:Y:S05]  /*dc20*/  BSYNC B0 ;  /* 0x0000000000007941 */ /* 0x000fea0003800000 */
.L_x_473:
        /* <DEDUP_REMOVED lines=12> */
.L_x_476:
[----:B------:R-:W-:Y:S05]  /*dcf0*/  BSYNC B0 ;  /* 0x0000000000007941 */ /* 0x000fea0003800000 */
.L_x_475:
        /* <DEDUP_REMOVED lines=12> */
.L_x_478:
[----:B------:R-:W-:Y:S05]  /*ddc0*/  BSYNC B0 ;  /* 0x0000000000007941 */ /* 0x000fea0003800000 */
.L_x_477:
        /* <DEDUP_REMOVED lines=12> */
.L_x_480:
[----:B------:R-:W-:Y:S05]  /*de90*/  BSYNC B0 ;  /* 0x0000000000007941 */ /* 0x000fea0003800000 */
.L_x_479:
        /* <DEDUP_REMOVED lines=12> */
.L_x_482:
[----:B------:R-:W-:Y:S05]  /*df60*/  BSYNC B0 ;  /* 0x0000000000007941 */ /* 0x000fea0003800000 */
.L_x_481:
        /* <DEDUP_REMOVED lines=12> */
.L_x_484:
[----:B------:R-:W-:Y:S05]  /*e030*/  BSYNC B0 ;  /* 0x0000000000007941 */ /* 0x000fea0003800000 */
.L_x_483:
        /* <DEDUP_REMOVED lines=12> */
.L_x_486:
[----:B------:R-:W-:Y:S05]  /*e100*/  BSYNC B0 ;  /* 0x0000000000007941 */ /* 0x000fea0003800000 */
.L_x_485:
        /* <DEDUP_REMOVED lines=12> */
.L_x_488:
[----:B------:R-:W-:Y:S05]  /*e1d0*/  BSYNC B0 ;  /* 0x0000000000007941 */ /* 0x000fea0003800000 */
.L_x_487:
        /* <DEDUP_REMOVED lines=12> */
.L_x_490:
[----:B------:R-:W-:Y:S05]  /*e2a0*/  BSYNC B0 ;  /* 0x0000000000007941 */ /* 0x000fea0003800000 */
.L_x_489:
        /* <DEDUP_REMOVED lines=12> */
.L_x_492:
[----:B------:R-:W-:Y:S05]  /*e370*/  BSYNC B0 ;  /* 0x0000000000007941 */ /* 0x000fea0003800000 */
.L_x_491:
        /* <DEDUP_REMOVED lines=12> */
.L_x_494:
[----:B------:R-:W-:Y:S05]  /*e440*/  BSYNC B0 ;  /* 0x0000000000007941 */ /* 0x000fea0003800000 */
.L_x_493:
        /* <DEDUP_REMOVED lines=12> */
.L_x_496:
[----:B------:R-:W-:Y:S05]  /*e510*/  BSYNC B0 ;  /* 0x0000000000007941 */ /* 0x000fea0003800000 */
.L_x_495:
[----:B0----5:R-:W-:Y:S01]  /*e520*/  HADD2.F32 R12, -RZ, R15.H0_H0 ;  /* 0x2000000fff0c7230 */ /* 0x021fe20000004100 */
[----:B------:R-:W-:Y:S01]  /*e530*/  ISETP.GT.AND P3, PT, R0, 0x59, P1 ;  /* 0x000000590000780c */ /* 0x000fe20000f64270 */
[----:B------:R-:W-:Y:S03]  /*e540*/  BSSY B0, `(.L_x_497) ;  /* 0x000000a000007945 */ /* 0x000fe60003800000 */
[----:B------:R-:W-:Y:S01]  /*e550*/  FMUL R13, R12, UR16 ;  /* 0x000000100c0d7c20 */ /* 0x000fe20008400000 */
[----:B------:R-:W-:-:S03]  /*e560*/  IADD3 R12, R2, UR8, RZ ;  /* 0x00000008020c7c10 */ /* 0x000fc6000fffe0ff */
[----:B------:R-:W-:-:S05]  /*e570*/  FFMA R13, R70, UR13, R13 ;  /* 0x0000000d460d7c23 */ /* 0x000fca000800000d */
[----:B------:R-:W-:-:S04]  /*e580*/  F2FP.F16.F32.PACK_AB R13, RZ, R13 ;  /* 0x0000000dff0d723e */ /* 0x000fc800000000ff */
[----:B------:R-:W-:Y:S01]  /*e590*/  PRMT R14, R13, 0x7610, R14 ;  /* 0x000076100d0e7816 */ /* 0x000fe2000000000e */
[----:B------:R-:W-:-:S05]  /*e5a0*/  @P2 IMAD.MOV.U32 R13, RZ, RZ, R11 ;  /* 0x000000ffff0d2224 */ /* 0x000fca00078e000b */
[----:B------:R0:W-:Y:S01]  /*e5b0*/  @P2 STG.E.U16 desc[UR14][R12.64+0xb0], R14 ;  /* 0x0000b00e0c002986 */ /* 0x0001e2000c10150e */
[----:B------:R-:W-:Y:S05]  /*e5c0*/  @!P3 BRA `(.L_x_498) ;  /* 0x000000000004b947 */ /* 0x000fea0003800000 */
[----:B------:R0:W5:Y:S02]  /*e5d0*/  LDG.E.LTC128B.U16 R15, desc[UR14][R8.64+0xb2] ;  /* 0x0000b20e080f7981 */ /* 0x000164000c1e1520 */
.L_x_498:
[----:B------:R-:W-:Y:S05]  /*e5e0*/  BSYNC B0 ;  /* 0x0000000000007941 */ /* 0x000fea0003800000 */
.L_x_497:
        /* <DEDUP_REMOVED lines=12> */
.L_x_500:
[----:B------:R-:W-:Y:S05]  /*e6b0*/  BSYNC B0 ;  /* 0x0000000000007941 */ /* 0x000fea0003800000 */
.L_x_499:
        /* <DEDUP_REMOVED lines=12> */
.L_x_502:
[----:B------:R-:W-:Y:S05]  /*e780*/  BSYNC B0 ;  /* 0x0000000000007941 */ /* 0x000fea0003800000 */
.L_x_501:
        /* <DEDUP_REMOVED lines=12> */
.L_x_504:
[----:B------:R-:W-:Y:S05]  /*e850*/  BSYNC B0 ;  /* 0x0000000000007941 */ /* 0x000fea0003800000 */
.L_x_503:
        /* <DEDUP_REMOVED lines=12> */
.L_x_506:
[----:B------:R-:W-:Y:S05]  /*e920*/  BSYNC B0 ;  /* 0x0000000000007941 */ /* 0x000fea0003800000 */
.L_x_505:
        /* <DEDUP_REMOVED lines=12> */
.L_x_508:
[----:B------:R-:W-:Y:S05]  /*e9f0*/  BSYNC B0 ;  /* 0x0000000000007941 */ /* 0x000fea0003800000 */
.L_x_507:
        /* <DEDUP_REMOVED lines=12> */
.L_x_510:
[----:B------:R-:W-:Y:S05]  /*eac0*/  BSYNC B0 ;  /* 0x0000000000007941 */ /* 0x000fea0003800000 */
.L_x_509:
        /* <DEDUP_REMOVED lines=12> */
.L_x_512:
[----:B------:R-:W-:Y:S05]  /*eb90*/  BSYNC B0 ;  /* 0x0000000000007941 */ /* 0x000fea0003800000 */
.L_x_511:
        /* <DEDUP_REMOVED lines=12> */
.L_x_514:
[----:B------:R-:W-:Y:S05]  /*ec60*/  BSYNC B0 ;  /* 0x0000000000007941 */ /* 0x000fea0003800000 */
.L_x_513:
        /* <DEDUP_REMOVED lines=12> */
.L_x_516:
[----:B------:R-:W-:Y:S05]  /*ed30*/  BSYNC B0 ;  /* 0x0000000000007941 */ /* 0x000fea0003800000 */
.L_x_515:
        /* <DEDUP_REMOVED lines=12> */
.L_x_518:
[----:B------:R-:W-:Y:S05]  /*ee00*/  BSYNC B0 ;  /* 0x0000000000007941 */ /* 0x000fea0003800000 */
.L_x_517:
        /* <DEDUP_REMOVED lines=12> */
.L_x_520:
[----:B------:R-:W-:Y:S05]  /*eed0*/  BSYNC B0 ;  /* 0x0000000000007941 */ /* 0x000fea0003800000 */
.L_x_519:
        /* <DEDUP_REMOVED lines=12> */
.L_x_522:
[----:B------:R-:W-:Y:S05]  /*efa0*/  BSYNC B0 ;  /* 0x0000000000007941 */ /* 0x000fea0003800000 */
.L_x_521:
        /* <DEDUP_REMOVED lines=12> */
.L_x_524:
[----:B------:R-:W-:Y:S05]  /*f070*/  BSYNC B0 ;  /* 0x0000000000007941 */ /* 0x000fea0003800000 */
.L_x_523:
        /* <DEDUP_REMOVED lines=12> */
.L_x_526:
[----:B------:R-:W-:Y:S05]  /*f140*/  BSYNC B0 ;  /* 0x0000000000007941 */ /* 0x000fea0003800000 */
.L_x_525:
[----:B01--45:R-:W-:Y:S01]  /*f150*/  HADD2.F32 R4, -RZ, R15.H0_H0 ;  /* 0x2000000fff047230 */ /* 0x033fe20000004100 */
[----:B------:R-:W-:Y:S01]  /*f160*/  @P0 MOV R6, R2 ;  /* 0x0000000200060202 */ /* 0x000fe20000000f00 */
[----:B------:R-:W-:Y:S01]  /*f170*/  BSSY B0, `(.L_x_527) ;  /* 0x0000008000007945 */ /* 0x000fe20003800000 */
[----:B------:R-:W-:Y:S02]  /*f180*/  ISETP.GT.AND P2, PT, R0, 0x78, P1 ;  /* 0x000000780000780c */ /* 0x000fe40000f44270 */
[----:B------:R-:W-:-:S04]  /*f190*/  FMUL R4, R4, UR16 ;  /* 0x0000001004047c20 */ /* 0x000fc80008400000 */
[----:B------:R-:W-:-:S05]  /*f1a0*/  FFMA R4, R85, UR13, R4 ;  /* 0x0000000d55047c23 */ /* 0x000fca0008000004 */
[----:B------:R-:W-:-:S05]  /*f1b0*/  F2FP.F16.F32.PACK_AB R4, RZ, R4 ;  /* 0x00000004ff04723e */ /* 0x000fca00000000ff */
[----:B------:R0:W-:Y:S01]  /*f1c0*/  @P0 STG.E.U16 desc[UR14][R6.64+0xf2], R4 ;  /* 0x0000f20406000986 */ /* 0x0001e2000c10150e */
[----:B------:R-:W-:Y:S05]  /*f1d0*/  @!P2 BRA `(.L_x_528) ;  /* 0x000000000004a947 */ /* 0x000fea0003800000 */
[----:B------:R1:W5:Y:S02]  /*f1e0*/  LDG.E.LTC128B.U16 R15, desc[UR14][R8.64+0xf0] ;  /* 0x0000f00e080f7981 */ /* 0x000364000c1e1520 */
.L_x_528:
[----:B------:R-:W-:Y:S05]  /*f1f0*/  BSYNC B0 ;  /* 0x0000000000007941 */ /* 0x000fea0003800000 */
.L_x_527:
        /* <DEDUP_REMOVED lines=12> */
.L_x_530:
[----:B------:R-:W-:Y:S05]  /*f2c0*/  BSYNC B0 ;  /* 0x0000000000007941 */ /* 0x000fea0003800000 */
.L_x_529:
[----:B-----5:R-:W-:Y:S02]  /*f2d0*/  HADD2.F32 R15, -RZ, R15.H0_H0 ;  /* 0x2000000fff0f7230 */ /* 0x020fe40000004100 */
[----:B------:R-:W-:-:S03]  /*f2e0*/  VIADD R2, R2, UR8 ;  /* 0x0000000802027c36 */ /* 0x000fc60008000000 */
[----:B0-----:R-:W-:-:S04]  /*f2f0*/  FMUL R0, R15, UR16 ;  /* 0x000000100f007c20 */ /* 0x001fc80008400000 */
[----:B------:R-:W-:Y:S01]  /*f300*/  FFMA R0, R87, UR13, R0 ;  /* 0x0000000d57007c23 */ /* 0x000fe20008000000 */
[----:B------:R-:W-:Y:S06]  /*f310*/  @!P1 EXIT ;  /* 0x000000000000994d */ /* 0x000fec0003800000 */
[----:B------:R-:W-:Y:S01]  /*f320*/  F2FP.F16.F32.PACK_AB R0, RZ, R0 ;  /* 0x00000000ff00723e */ /* 0x000fe200000000ff */
[----:B------:R-:W-:-:S05]  /*f330*/  IMAD.MOV.U32 R3, RZ, RZ, R11 ;  /* 0x000000ffff037224 */ /* 0x000fca00078e000b */
[----:B------:R-:W-:Y:S01]  /*f340*/  STG.E.U16 desc[UR14][R2.64+0xf2], R0 ;  /* 0x0000f20002007986 */ /* 0x000fe2000c10150e */
[----:B------:R-:W-:Y:S05]  /*f350*/  EXIT ;  /* 0x000000000000794d */ /* 0x000fea0003800000 */
.L_x_28:
[----:B------:R-:W2:Y:S01]  /*f360*/  LDL.LU R7, [R1+0x8] ;  /* 0x0000080001077983 */ /* 0x000ea20000300800 */
[----:B------:R-:W-:-:S03]  /*f370*/  ULDC.64 UR6, c[0x0][0x650] ;  /* 0x0001940000067ab9 */ /* 0x000fc60000000a00 */
[----:B-1----:R-:W3:Y:S04]  /*f380*/  LDL.LU R6, [R1+0xc] ;  /* 0x00000c0001067983 */ /* 0x002ee80000300800 */
[----:B------:R-:W4:Y:S04]  /*f390*/  LDL.LU R8, [R1+0x18] ;  /* 0x0000180001087983 */ /* 0x000f280000300800 */
[----:B------:R-:W5:Y:S04]  /*f3a0*/  LDL.LU R252, [R1+0x4c] ;  /* 0x00004c0001fc7983 */ /* 0x000f680000300800 */
        /* <DEDUP_REMOVED lines=35> */
[----:B------:R-:W5:Y:S01]  /*f5e0*/  LDL.LU R232, [R1+0xdc] ;  /* 0x0000dc0001e87983 */ /* 0x000f620000300800 */
[----:B------:R-:W-:-:S03]  /*f5f0*/  LEA R2, P2, R4, UR6, 0x1 ;  /* 0x0000000604027c11 */ /* 0x000fc6000f8408ff */
[----:B------:R-:W5:Y:S04]  /*f600*/  LDL.LU R231, [R1+0xe0] ;  /* 0x0000e00001e77983 */ /* 0x000f680000300800 */
[----:B------:R-:W5:Y:S04]  /*f610*/  LDL.LU R233, [R1+0xe4] ;  /* 0x0000e40001e97983 */ /* 0x000f680000300800 */
[----:B------:R-:W5:Y:S04]  /*f620*/  LDL.LU R234, [R1+0xe8] ;  /* 0x0000e80001ea7983 */ /* 0x000f680000300800 */
[----:B------:R-:W5:Y:S01]  /*f630*/  LDL.LU R235, [R1+0xec] ;  /* 0x0000ec0001eb7983 */ /* 0x000f620000300800 */
[----:B------:R-:W-:-:S03]  /*f640*/  LEA.HI.X R3, R4, UR7, R3, 0x1, P2 ;  /* 0x0000000704037c11 */ /* 0x000fc600090f0c03 */
[----:B------:R-:W5:Y:S04]  /*f650*/  LDL.LU R236, [R1+0xf0] ;  /* 0x0000f00001ec7983 */ /* 0x000f680000300800 */
[----:B------:R-:W5:Y:S04]  /*f660*/  LDL.LU R237, [R1+0xf4] ;  /* 0x0000f40001ed7983 */ /* 0x000f680000300800 */
[----:B------:R-:W5:Y:S04]  /*f670*/  LDL.LU R238, [R1+0xf8] ;  /* 0x0000f80001ee7983 */ /* 0x000f680000300800 */
[----:B------:R-:W5:Y:S04]  /*f680*/  LDL.LU R239, [R1+0xfc] ;  /* 0x0000fc0001ef7983 */ /* 0x000f680000300800 */
[----:B------:R-:W4:Y:S04]  /*f690*/  LDL.LU R4, [R1+0x4] ;  /* 0x0000040001047983 */ /* 0x000f280000300800 */
[----:B------:R-:W5:Y:S01]  /*f6a0*/  LDL.LU R5, [R1] ;  /* 0x0000000001057983 */ /* 0x000f620000300800 */
[----:B------:R-:W-:Y:S01]  /*f6b0*/  ISETP.GT.AND P2, PT, R0, 0x1, P0 ;  /* 0x000000010000780c */ /* 0x000fe20000744270 */
[----:B------:R-:W-:-:S02]  /*f6c0*/  USHF.L.U32 UR9, UR4, 0x1, URZ ;  /* 0x0000000104097899 */ /* 0x000fc4000800063f */
[----:B------:R-:W-:Y:S01]  /*f6d0*/  USHF.L.U64.HI UR8, UR4, 0x1, UR5 ;  /* 0x0000000104087899 */ /* 0x000fe20008010205 */
[----:B--2---:R-:W-:Y:S01]  /*f6e0*/  FMUL R7, R7, UR13 ;  /* 0x0000000d07077c20 */ /* 0x004fe20008400000 */
[----:B---3--:R-:W-:-:S04]  /*f6f0*/  FMUL R6, R6, UR13 ;  /* 0x0000000d06067c20 */ /* 0x008fc80008400000 */
[----:B------:R-:W-:Y:S02]  /*f700*/  F2FP.F16.F32.PACK_AB R7, RZ, R7 ;  /* 0x00000007ff07723e */ /* 0x000fe400000000ff */
[----:B------:R-:W-:Y:S01]  /*f710*/  F2FP.F16.F32.PACK_AB R6, RZ, R6 ;  /* 0x00000006ff06723e */ /* 0x000fe200000000ff */
[----:B----4-:R-:W-:Y:S01]  /*f720*/  FMUL R4, R4, UR13 ;  /* 0x0000000d04047c20 */ /* 0x010fe20008400000 */
[----:B-----5:R-:W-:-:S04]  /*f730*/  FMUL R5, R5, UR13 ;  /* 0x0000000d05057c20 */ /* 0x020fc80008400000 */
[----:B------:R-:W-:Y:S02]  /*f740*/  F2FP.F16.F32.PACK_AB R4, RZ, R4 ;  /* 0x00000004ff04723e */ /* 0x000fe400000000ff */
[----:B------:R-:W-:-:S03]  /*f750*/  F2FP.F16.F32.PACK_AB R5, RZ, R5 ;  /* 0x00000005ff05723e */ /* 0x000fc600000000ff */
[----:B------:R1:W-:Y:S04]  /*f760*/  @P2 STG.E.U16 desc[UR14][R2.64+0x2], R4 ;  /* 0x0000020402002986 */ /* 0x0003e8000c10150e */
[----:B------:R2:W-:Y:S01]  /*f770*/  @P1 STG.E.U16 desc[UR14][R2.64], R5 ;  /* 0x0000000502001986 */ /* 0x0005e2000c10150e */
[----:B------:R-:W-:-:S04]  /*f780*/  ISETP.GT.AND P1, PT, R14, 0x8, PT ;  /* 0x000000080e00780c */ /* 0x000fc80003f24270 */
[----:B------:R-:W-:Y:S02]  /*f790*/  ISETP.GT.AND P2, PT, R0, RZ, P1 ;  /* 0x000000ff0000720c */ /* 0x000fe40000f44270 */
[----:B-1----:R-:W-:-:S04]  /*f7a0*/  IADD3 R4, P3, R2, UR9, RZ ;  /* 0x0000000902047c10 */ /* 0x002fc8000ff7e0ff */
[----:B--2---:R-:W-:-:S07]  /*f7b0*/  IADD3.X R5, R3, UR8, RZ, P3, !PT ;  /* 0x0000000803057c10 */ /* 0x004fce0009ffe4ff */
[----:B------:R1:W-:Y:S01]  /*f7c0*/  @P2 STG.E.U16 desc[UR14][R4.64], R7 ;  /* 0x0000000704002986 */ /* 0x0003e2000c10150e */
[----:B------:R-:W-:-:S03]  /*f7d0*/  ISETP.GT.AND P2, PT, R0, 0x1, P1 ;  /* 0x000000010000780c */ /* 0x000fc60000f44270 */
[----:B-1----:R-:W2:Y:S10]  /*f7e0*/  LDL.LU R7, [R1+0x14] ;  /* 0x0000140001077983 */ /* 0x002eb40000300800 */
[----:B------:R1:W-:Y:S04]  /*f7f0*/  @P2 STG.E.U16 desc[UR14][R4.64+0x2], R6 ;  /* 0x0000020604002986 */ /* 0x0003e8000c10150e */
[----:B-1----:R-:W3:Y:S01]  /*f800*/  LDL.LU R6, [R1+0x10] ;  /* 0x0000100001067983 */ /* 0x002ee20000300800 */
[----:B------:R-:W-:Y:S01]  /*f810*/  ISETP.GT.AND P2, PT, R0, 0x8, P0 ;  /* 0x000000080000780c */ /* 0x000fe20000744270 */
[----:B------:R-:W-:Y:S01]  /*f820*/  FMUL R8, R8, UR13 ;  /* 0x0000000d08087c20 */ /* 0x000fe20008400000 */
[----:B------:R-:W-:-:S02]  /*f830*/  ISETP.GT.AND P3, PT, R0, 0x9, P0 ;  /* 0x000000090000780c */ /* 0x000fc40000764270 */
[----:B------:R-:W-:Y:S01]  /*f840*/  ISETP.GT.AND P4, PT, R0, 0x8, P1 ;  /* 0x000000080000780c */ /* 0x000fe20000f84270 */
[----:B--2---:R-:W-:-:S05]  /*f850*/  FMUL R7, R7, UR13 ;  /* 0x0000000d07077c20 */ /* 0x004fca0008400000 */
[----:B------:R-:W-:Y:S01]  /*f860*/  F2FP.F16.F32.PACK_AB R7, RZ, R7 ;  /* 0x00000007ff07723e */ /* 0x000fe200000000ff */
[----:B---3--:R-:W-:-:S05]  /*f870*/  FMUL R6, R6, UR13 ;  /* 0x0000000d06067c20 */ /* 0x008fca0008400000 */
[----:B------:R-:W-:-:S04]  /*f880*/  F2FP.F16.F32.PACK_AB R6, RZ, R6 ;  /* 0x00000006ff06723e */ /* 0x000fc800000000ff */
[----:B------:R-:W-:Y:S02]  /*f890*/  PRMT R9, R6, 0x7610, R9 ;  /* 0x0000761006097816 */ /* 0x000fe40000000009 */
[----:B------:R-:W-:Y:S01]  /*f8a0*/  F2FP.F16.F32.PACK_AB R6, RZ, R8 ;  /* 0x00000008ff06723e */ /* 0x000fe200000000ff */
[----:B------:R1:W-:Y:S04]  /*f8b0*/  @P3 STG.E.U16 desc[UR14][R2.64+0x12], R7 ;  /* 0x0000120702003986 */ /* 0x0003e8000c10150e */
[----:B------:R-:W2:Y:S04]  /*f8c0*/  LDL.LU R8, [R1+0x28] ;  /* 0x0000280001087983 */ /* 0x000ea80000300800 */
[----:B------:R-:W-:Y:S04]  /*f8d0*/  @P2 STG.E.U16 desc[UR14][R2.64+0x10], R9 ;  /* 0x0000100902002986 */ /* 0x000fe8000c10150e */
[----:B-1----:R-:W3:Y:S04]  /*f8e0*/  LDL.LU R7, [R1+0x24] ;  /* 0x0000240001077983 */ /* 0x002ee80000300800 */
[----:B------:R1:W-:Y:S04]  /*f8f0*/  @P4 STG.E.U16 desc[UR14][R4.64+0x10], R6 ;  /* 0x0000100604004986 */ /* 0x0003e8000c10150e */
[----:B-1----:R-:W4:Y:S01]  /*f900*/  LDL.LU R6, [R1+0x1c] ;  /* 0x00001c0001067983 */ /* 0x002f220000300800 */
[----:B------:R-:W-:Y:S01]  /*f910*/  ISETP.GT.AND P2, PT, R0, 0x9, P1 ;  /* 0x000000090000780c */ /* 0x000fe20000f44270 */
[----:B----4-:R-:W-:-:S05]  /*f920*/  FMUL R6, R6, UR13 ;  /* 0x0000000d06067c20 */ /* 0x010fca0008400000 */
[----:B------:R-:W-:-:S07]  /*f930*/  F2FP.F16.F32.PACK_AB R6, RZ, R6 ;  /* 0x00000006ff06723e */ /* 0x000fce00000000ff */
[----:B------:R1:W-:Y:S04]  /*f940*/  @P2 STG.E.U16 desc[UR14][R4.64+0x12], R6 ;  /* 0x0000120604002986 */ /* 0x0003e8000c10150e */
[----:B-1----:R-:W4:Y:S01]  /*f950*/  LDL.LU R6, [R1+0x20] ;  /* 0x0000200001067983 */ /* 0x002f220000300800 */
[----:B--2---:R-:W-:Y:S01]  /*f960*/  FMUL R8, R8, UR13 ;  /* 0x0000000d08087c20 */ /* 0x004fe20008400000 */
[C---:B------:R-:W-:Y:S01]  /*f970*/  ISETP.GT.AND P2, PT, R0.reuse, 0x10, P0 ;  /* 0x000000100000780c */ /* 0x040fe20000744270 */
[----:B---3--:R-:W-:Y:S01]  /*f980*/  FMUL R7, R7, UR13 ;  /* 0x0000000d07077c20 */ /* 0x008fe20008400000 */
[C---:B------:R-:W-:Y:S02]  /*f990*/  ISETP.GT.AND P3, PT, R0.reuse, 0x11, P0 ;  /* 0x000000110000780c */ /* 0x040fe40000764270 */
[----:B------:R-:W-:-:S02]  /*f9a0*/  ISETP.GT.AND P4, PT, R0, 0x10, P1 ;  /* 0x000000100000780c */ /* 0x000fc40000f84270 */
[----:B------:R-:W-:Y:S01]  /*f9b0*/  F2FP.F16.F32.PACK_AB R7, RZ, R7 ;  /* 0x00000007ff07723e */ /* 0x000fe200000000ff */
[----:B----4-:R-:W-:-:S05]  /*f9c0*/  FMUL R6, R6, UR13 ;  /* 0x0000000d06067c20 */ /* 0x010fca0008400000 */
[----:B------:R-:W-:-:S04]  /*f9d0*/  F2FP.F16.F32.PACK_AB R6, RZ, R6 ;  /* 0x00000006ff06723e */ /* 0x000fc800000000ff */
[----:B------:R-:W-:Y:S02]  /*f9e0*/  PRMT R9, R6, 0x7610, R9 ;  /* 0x0000761006097816 */ /* 0x000fe40000000009 */
[----:B------:R-:W-:Y:S02]  /*f9f0*/  F2FP.F16.F32.PACK_AB R6, RZ, R8 ;  /* 0x00000008ff06723e */ /* 0x000fe400000000ff */
[----:B------:R-:W2:Y:S04]  /*fa00*/  LDL.LU R8, [R1+0x2c] ;  /* 0x00002c0001087983 */ /* 0x000ea80000300800 */
[----:B------:R1:W-:Y:S01]  /*fa10*/  @P2 STG.E.U16 desc[UR14][R2.64+0x20], R9 ;  /* 0x0000200902002986 */ /* 0x0003e2000c10150e */
[----:B------:R-:W-:-:S03]  /*fa20*/  ISETP.GT.AND P2, PT, R0, 0x11, P1 ;  /* 0x000000110000780c */ /* 0x000fc60000f44270 */
[----:B------:R-:W-:Y:S04]  /*fa30*/  @P3 STG.E.U16 desc[UR14][R2.64+0x22], R7 ;  /* 0x0000220702003986 */ /* 0x000fe8000c10150e */
[----:B------:R3:W-:Y:S04]  /*fa40*/  @P4 STG.E.U16 desc[UR14][R4.64+0x20], R6 ;  /* 0x0000200604004986 */ /* 0x0007e8000c10150e */
[----:B-1----:R-:W4:Y:S01]  /*fa50*/  LDL.LU R9, [R1+0x34] ;  /* 0x0000340001097983 */ /* 0x002f220000300800 */
[----:B--2---:R-:W-:-:S05]  /*fa60*/  FMUL R8, R8, UR13 ;  /* 0x0000000d08087c20 */ /* 0x004fca0008400000 */
[----:B------:R-:W-:-:S04]  /*fa70*/  F2FP.F16.F32.PACK_AB R8, RZ, R8 ;  /* 0x00000008ff08723e */ /* 0x000fc800000000ff */
[----:B---3--:R-:W-:Y:S02]  /*fa80*/  PRMT R6, R8, 0x7610, R6 ;  /* 0x0000761008067816 */ /* 0x008fe40000000006 */
[----:B------:R-:W2:Y:S04]  /*fa90*/  LDL.LU R8, [R1+0x30] ;  /* 0x0000300001087983 */ /* 0x000ea80000300800 */
[----:B------:R1:W-:Y:S04]  /*faa0*/  @P2 STG.E.U16 desc[UR14][R4.64+0x22], R6 ;  /* 0x0000220604002986 */ /* 0x0003e8000c10150e */
[----:B-1----:R-:W3:Y:S01]  /*fab0*/  LDL.LU R6, [R1+0x3c] ;  /* 0x00003c0001067983 */ /* 0x002ee20000300800 */
[----:B------:R-:W-:Y:S01]  /*fac0*/  ISETP.GT.AND P2, PT, R0, 0x18, P0 ;  /* 0x000000180000780c */ /* 0x000fe20000744270 */
[----:B----4-:R-:W-:Y:S01]  /*fad0*/  FMUL R9, R9, UR13 ;  /* 0x0000000d09097c20 */ /* 0x010fe20008400000 */
[----:B--2---:R-:W-:-:S05]  /*fae0*/  FMUL R8, R8, UR13 ;  /* 0x0000000d08087c20 */ /* 0x004fca0008400000 */
[----:B------:R-:W-:Y:S02]  /*faf0*/  F2FP.F16.F32.PACK_AB R7, RZ, R8 ;  /* 0x00000008ff07723e */ /* 0x000fe400000000ff */
[----:B------:R-:W-:Y:S02]  /*fb00*/  F2FP.F16.F32.PACK_AB R8, RZ, R9 ;  /* 0x00000009ff08723e */ /* 0x000fe400000000ff */
[----:B------:R-:W2:Y:S01]  /*fb10*/  LDL.LU R9, [R1+0x38] ;  /* 0x0000380001097983 */ /* 0x000ea20000300800 */
[C---:B------:R-:W-:Y:S02]  /*fb20*/  ISETP.GT.AND P3, PT, R0.reuse, 0x19, P0 ;  /* 0x000000190000780c */ /* 0x040fe40000764270 */
[----:B------:R-:W-:Y:S01]  /*fb30*/  ISETP.GT.AND P4, PT, R0, 0x18, P1 ;  /* 0x000000180000780c */ /* 0x000fe20000f84270 */
[----:B------:R1:W-:Y:S01]  /*fb40*/  @P2 STG.E.U16 desc[UR14][R2.64+0x30], R7 ;  /* 0x0000300702002986 */ /* 0x0003e2000c10150e */
[----:B---3--:R-:W-:-:S05]  /*fb50*/  FMUL R6, R6, UR13 ;  /* 0x0000000d06067c20 */ /* 0x008fca0008400000 */
[----:B------:R-:W-:Y:S01]  /*fb60*/  F2FP.F16.F32.PACK_AB R6, RZ, R6 ;  /* 0x00000006ff06723e */ /* 0x000fe200000000ff */
[----:B-1----:R-:W3:Y:S03]  /*fb70*/  LDL.LU R7, [R1+0x44] ;  /* 0x0000440001077983 */ /* 0x002ee60000300800 */
[----:B------:R-:W-:Y:S02]  /*fb80*/  PRMT R10, R6, 0x7610, R10 ;  /* 0x00007610060a7816 */ /* 0x000fe4000000000a */
[----:B------:R-:W4:Y:S04]  /*fb90*/  LDL.LU R6, [R1+0x40] ;  /* 0x0000400001067983 */ /* 0x000f280000300800 */
[----:B------:R1:W-:Y:S01]  /*fba0*/  @P3 STG.E.U16 desc[UR14][R2.64+0x32], R8 ;  /* 0x0000320802003986 */ /* 0x0003e2000c10150e */
[----:B------:R-:W-:-:S02]  /*fbb0*/  ISETP.GT.AND P2, PT, R0, 0x19, P1 ;  /* 0x000000190000780c */ /* 0x000fc40000f44270 */
[----:B------:R-:W-:Y:S01]  /*fbc0*/  ISETP.GT.AND P5, PT, R0, 0x30, P1 ;  /* 0x000000300000780c */ /* 0x000fe20000fa4270 */
[----:B------:R-:W-:Y:S01]  /*fbd0*/  FMUL R12, R12, UR13 ;  /* 0x0000000d0c0c7c20 */ /* 0x000fe20008400000 */
        /* <DEDUP_REMOVED lines=31> */
[----:B------:R-:W-:-:S02]  /*fdd0*/  USHF.L.U32 UR6, UR18, 0x6, URZ ;  /* 0x0000000612067899 */ /* 0x000fc4000800063f */
[----:B------:R-:W-:Y:S01]  /*fde0*/  USHF.L.U64.HI UR7, UR18, 0x6, UR19 ;  /* 0x0000000612077899 */ /* 0x000fe20008010213 */
[----:B------:R-:W-:Y:S01]  /*fdf0*/  FMUL R152, R152, UR13 ;  /* 0x0000000d98987c20 */ /* 0x000fe20008400000 */
[----:B------:R-:W-:Y:S01]  /*fe00*/  FMUL R153, R153, UR13 ;  /* 0x0000000d99997c20 */ /* 0x000fe20008400000 */
[----:B------:R-:W-:Y:S01]  /*fe10*/  FMUL R154, R154, UR13 ;  /* 0x0000000d9a9a7c20 */ /* 0x000fe20008400000 */
[----:B------:R-:W-:Y:S01]  /*fe20*/  FMUL R155, R155, UR13 ;  /* 0x0000000d9b9b7c20 */ /* 0x000fe20008400000 */
[----:B--2---:R-:W-:-:S05]  /*fe30*/  FMUL R9, R9, UR13 ;  /* 0x0000000d09097c20 */ /* 0x004fca0008400000 */
[----:B------:R-:W-:Y:S01]  /*fe40*/  F2FP.F16.F32.PACK_AB R9, RZ, R9 ;  /* 0x00000009ff09723e */ /* 0x000fe200000000ff */
[----:B----4-:R-:W-:-:S05]  /*fe50*/  FMUL R6, R6, UR13 ;  /* 0x0000000d06067c20 */ /* 0x010fca0008400000 */
[----:B-1----:R-:W-:Y:S02]  /*fe60*/  F2FP.F16.F32.PACK_AB R8, RZ, R6 ;  /* 0x00000006ff08723e */ /* 0x002fe400000000ff */
[----:B------:R-:W2:Y:S04]  /*fe70*/  LDL.LU R6, [R1+0x48] ;  /* 0x0000480001067983 */ /* 0x000ea80000300800 */
[----:B------:R1:W-:Y:S04]  /*fe80*/  @P4 STG.E.U16 desc[UR14][R4.64+0x30], R9 ;  /* 0x0000300904004986 */ /* 0x0003e8000c10150e */
[----:B------:R-:W-:Y:S01]  /*fe90*/  @P2 STG.E.U16 desc[UR14][R4.64+0x32], R10 ;  /* 0x0000320a04002986 */ /* 0x000fe2000c10150e */
[C---:B------:R-:W-:Y:S01]  /*fea0*/  ISETP.GT.AND P2, PT, R0.reuse, 0x20, P0 ;  /* 0x000000200000780c */ /* 0x040fe20000744270 */
[----:B---3--:R-:W-:Y:S01]  /*feb0*/  FMUL R7, R7, UR13 ;  /* 0x0000000d07077c20 */ /* 0x008fe20008400000 */
[----:B------:R-:W-:-:S02]  /*fec0*/  ISETP.GT.AND P3, PT, R0, 0x21, P0 ;  /* 0x000000210000780c */ /* 0x000fc40000764270 */
[----:B------:R-:W-:Y:S02]  /*fed0*/  ISETP.GT.AND P4, PT, R0, 0x20, P1 ;  /* 0x000000200000780c */ /* 0x000fe40000f84270 */
[----:B------:R-:W-:-:S07]  /*fee0*/  F2FP.F16.F32.PACK_AB R7, RZ, R7 ;  /* 0x00000007ff07723e */ /* 0x000fce00000000ff */
[----:B------:R3:W-:Y:S01]  /*fef0*/  @P2 STG.E.U16 desc[UR14][R2.64+0x40], R8 ;  /* 0x0000400802002986 */ /* 0x0007e2000c10150e */
[----:B------:R-:W-:Y:S02]  /*ff00*/  ISETP.GT.AND P2, PT, R0, 0x21, P1 ;  /* 0x000000210000780c */ /* 0x000fe40000f44270 */
[----:B-1----:R-:W-:Y:S01]  /*ff10*/  PRMT R9, R7, 0x7610, R9 ;  /* 0x0000761007097816 */ /* 0x002fe20000000009 */
[----:B------:R-:W-:-:S04]  /*ff20*/  FMUL R7, R250, UR13 ;  /* 0x0000000dfa077c20 */ /* 0x000fc80008400000 */
[----:B------:R1:W-:Y:S01]  /*ff30*/  @P3 STG.E.U16 desc[UR14][R2.64+0x42], R9 ;  /* 0x0000420902003986 */ /* 0x0003e2000c10150e */
[----:B------:R-:W-:Y:S01]  /*ff40*/  ISETP.GT.AND P3, PT, R0, 0x29, P0 ;  /* 0x000000290000780c */ /* 0x000fe20000764270 */
[----:B---3--:R-:W-:Y:S01]  /*ff50*/  FMUL R8, R249, UR13 ;  /* 0x0000000df9087c20 */ /* 0x008fe20008400000 */
[----:B------:R-:W-:-:S04]  /*ff60*/  F2FP.F16.F32.PACK_AB R7, RZ, R7 ;  /* 0x00000007ff07723e */ /* 0x000fc800000000ff */
[----:B------:R-:W-:Y:S02]  /*ff70*/  F2FP.F16.F32.PACK_AB R8, RZ, R8 ;  /* 0x00000008ff08723e */ /* 0x000fe400000000ff */
[----:B------:R-:W-:Y:S02]  /*ff80*/  PRMT R15, R7, 0x7610, R15 ;  /* 0x00007610070f7816 */ /* 0x000fe4000000000f */
[----:B------:R-:W-:Y:S01]  /*ff90*/  PRMT R17, R8, 0x7610, R17 ;  /* 0x0000761008117816 */ /* 0x000fe20000000011 */
[----:B------:R-:W-:Y:S01]  /*ffa0*/  FMUL R7, R247, UR13 ;  /* 0x0000000df7077c20 */ /* 0x000fe20008400000 */
[----:B------:R-:W-:-:S04]  /*ffb0*/  FMUL R8, R246, UR13 ;  /* 0x0000000df6087c20 */ /* 0x000fc80008400000 */
[----:B------:R-:W-:Y:S02]  /*ffc0*/  F2FP.F16.F32.PACK_AB R7, RZ, R7 ;  /* 0x00000007ff07723e */ /* 0x000fe400000000ff */
[----:B------:R-:W-:Y:S01]  /*ffd0*/  F2FP.F16.F32.PACK_AB R8, RZ, R8 ;  /* 0x00000008ff08723e */ /* 0x000fe200000000ff */
[----:B-1----:R-:W-:Y:S01]  /*ffe0*/  FMUL R9, R245, UR13 ;  /* 0x0000000df5097c20 */ /* 0x002fe20008400000 */
[----:B------:R-:W-:-:S04]  /*fff0*/  F2FP.F16.F32.PACK_AB R12, RZ, R12 ;  /* 0x0000000cff0c723e */ /* 0x000fc800000000ff */
[----:B------:R-:W-:Y:S02]  /*10000*/  F2FP.F16.F32.PACK_AB R9, RZ, R9 ;  /* 0x00000009ff09723e */ /* 0x000fe400000000ff */
[----:B------:R-:W-:Y:S02]  /*10010*/  F2FP.F16.F32.PACK_AB R16, RZ, R16 ;  /* 0x00000010ff10723e */ /* 0x000fe400000000ff */
[----:B------:R-:W-:Y:S02]  /*10020*/  F2FP.F16.F32.PACK_AB R18, RZ, R18 ;  /* 0x00000012ff12723e */ /* 0x000fe400000000ff */
[----:B------:R-:W-:Y:S02]  /*10030*/  F2FP.F16.F32.PACK_AB R20, RZ, R20 ;  /* 0x00000014ff14723e */ /* 0x000fe400000000ff */
[----:B------:R-:W-:Y:S02]  /*10040*/  F2FP.F16.F32.PACK_AB R19, RZ, R19 ;  /* 0x00000013ff13723e */ /* 0x000fe400000000ff */
[----:B------:R-:W-:-:S02]  /*10050*/  F2FP.F16.F32.PACK_AB R21, RZ, R21 ;  /* 0x00000015ff15723e */ /* 0x000fc400000000ff */
        /* <DEDUP_REMOVED lines=25> */
[----:B------:R-:W-:Y:S01]  /*101f0*/  F2FP.F16.F32.PACK_AB R239, RZ, R239 ;  /* 0x000000efffef723e */ /* 0x000fe200000000ff */
[----:B--2---:R-:W-:-:S05]  /*10200*/  FMUL R6, R6, UR13 ;  /* 0x0000000d06067c20 */ /* 0x004fca0008400000 */
[----:B------:R-:W-:-:S04]  /*10210*/  F2FP.F16.F32.PACK_AB R6, RZ, R6 ;  /* 0x00000006ff06723e */ /* 0x000fc800000000ff */
[----:B------:R-:W-:Y:S01]  /*10220*/  PRMT R10, R6, 0x7610, R10 ;  /* 0x00007610060a7816 */ /* 0x000fe2000000000a */
[----:B------:R-:W-:-:S05]  /*10230*/  FMUL R6, R252, UR13 ;  /* 0x0000000dfc067c20 */ /* 0x000fca0008400000 */
[----:B------:R-:W-:-:S04]  /*10240*/  F2FP.F16.F32.PACK_AB R6, RZ, R6 ;  /* 0x00000006ff06723e */ /* 0x000fc800000000ff */
[----:B------:R-:W-:Y:S01]  /*10250*/  PRMT R11, R6, 0x7610, R11 ;  /* 0x00007610060b7816 */ /* 0x000fe2000000000b */
[----:B------:R1:W-:Y:S01]  /*10260*/  @P4 STG.E.U16 desc[UR14][R4.64+0x40], R10 ;  /* 0x0000400a04004986 */ /* 0x0003e2000c10150e */
[----:B------:R-:W-:-:S03]  /*10270*/  FMUL R6, R251, UR13 ;  /* 0x0000000dfb067c20 */ /* 0x000fc60008400000 */
[----:B------:R2:W-:Y:S01]  /*10280*/  @P2 STG.E.U16 desc[UR14][R4.64+0x42], R11 ;  /* 0x0000420b04002986 */ /* 0x0005e2000c10150e */
[C---:B------:R-:W-:Y:S02]  /*10290*/  ISETP.GT.AND P2, PT, R0.reuse, 0x28, P0 ;  /* 0x000000280000780c */ /* 0x040fe40000744270 */
[----:B------:R-:W-:Y:S02]  /*102a0*/  ISETP.GT.AND P4, PT, R0, 0x28, P1 ;  /* 0x000000280000780c */ /* 0x000fe40000f84270 */
[----:B------:R-:W-:-:S04]  /*102b0*/  F2FP.F16.F32.PACK_AB R6, RZ, R6 ;  /* 0x00000006ff06723e */ /* 0x000fc800000000ff */
[----:B------:R-:W-:Y:S01]  /*102c0*/  PRMT R13, R6, 0x7610, R13 ;  /* 0x00007610060d7816 */ /* 0x000fe2000000000d */
[----:B------:R-:W-:Y:S01]  /*102d0*/  @P3 STG.E.U16 desc[UR14][R2.64+0x52], R15 ;  /* 0x0000520f02003986 */ /* 0x000fe2000c10150e */
[----:B------:R-:W-:-:S03]  /*102e0*/  ISETP.GT.AND P3, PT, R0, 0x30, P0 ;  /* 0x000000300000780c */ /* 0x000fc60000764270 */
[----:B------:R3:W-:Y:S01]  /*102f0*/  @P2 STG.E.U16 desc[UR14][R2.64+0x50], R13 ;  /* 0x0000500d02002986 */ /* 0x0007e2000c10150e */
[----:B------:R-:W-:Y:S01]  /*10300*/  ISETP.GT.AND P2, PT, R0, 0x29, P1 ;  /* 0x000000290000780c */ /* 0x000fe20000f44270 */
[----:B------:R-:W-:Y:S02]  /*10310*/  FMUL R6, R248, UR13 ;  /* 0x0000000df8067c20 */ /* 0x000fe40008400000 */
[----:B------:R4:W-:Y:S01]  /*10320*/  @P4 STG.E.U16 desc[UR14][R4.64+0x50], R17 ;  /* 0x0000501104004986 */ /* 0x0009e2000c10150e */
[----:B------:R-:W-:Y:S02]  /*10330*/  ISETP.GT.AND P4, PT, R0, 0x31, P0 ;  /* 0x000000310000780c */ /* 0x000fe40000784270 */
[----:B------:R-:W-:Y:S01]  /*10340*/  F2FP.F16.F32.PACK_AB R6, RZ, R6 ;  /* 0x00000006ff06723e */ /* 0x000fe200000000ff */
[----:B-1----:R-:W-:Y:S01]  /*10350*/  FMUL R10, R244, UR13 ;  /* 0x0000000df40a7c20 */ /* 0x002fe20008400000 */
[----:B--2---:R-:W-:-:S05]  /*10360*/  FMUL R11, R243, UR13 ;  /* 0x0000000df30b7c20 */ /* 0x004fca0008400000 */
[----:B------:R-:W-:Y:S01]  /*10370*/  @P2 STG.E.U16 desc[UR14][R4.64+0x52], R6 ;  /* 0x0000520604002986 */ /* 0x000fe2000c10150e */
[----:B------:R-:W-:-:S03]  /*10380*/  ISETP.GT.AND P2, PT, R0, 0x31, P1 ;  /* 0x000000310000780c */ /* 0x000fc60000f44270 */
[----:B------:R-:W-:Y:S01]  /*10390*/  @P3 STG.E.U16 desc[UR14][R2.64+0x60], R7 ;  /* 0x0000600702003986 */ /* 0x000fe2000c10150e */
[----:B------:R-:W-:-:S03]  /*103a0*/  ISETP.GT.AND P3, PT, R0, 0x38, P0 ;  /* 0x000000380000780c */ /* 0x000fc60000764270 */
[----:B------:R-:W-:Y:S01]  /*103b0*/  @P4 STG.E.U16 desc[UR14][R2.64+0x62], R8 ;  /* 0x0000620802004986 */ /* 0x000fe2000c10150e */
[C---:B------:R-:W-:Y:S02]  /*103c0*/  ISETP.GT.AND P4, PT, R0.reuse, 0x39, P0 ;  /* 0x000000390000780c */ /* 0x040fe40000784270 */
[----:B------:R-:W-:Y:S02]  /*103d0*/  F2FP.F16.F32.PACK_AB R10, RZ, R10 ;  /* 0x0000000aff0a723e */ /* 0x000fe400000000ff */
[----:B------:R-:W-:Y:S01]  /*103e0*/  F2FP.F16.F32.PACK_AB R11, RZ, R11 ;  /* 0x0000000bff0b723e */ /* 0x000fe200000000ff */
[----:B------:R-:W-:Y:S01]  /*103f0*/  @P5 STG.E.U16 desc[UR14][R4.64+0x60], R9 ;  /* 0x0000600904005986 */ /* 0x000fe2000c10150e */
[----:B------:R-:W-:-:S03]  /*10400*/  ISETP.GT.AND P5, PT, R0, 0x38, P1 ;  /* 0x000000380000780c */ /* 0x000fc60000fa4270 */
[----:B------:R-:W-:Y:S01]  /*10410*/  @P2 STG.E.U16 desc[UR14][R4.64+0x62], R10 ;  /* 0x0000620a04002986 */ /* 0x000fe2000c10150e */
[----:B------:R-:W-:Y:S01]  /*10420*/  ISETP.GT.AND P2, PT, R0, 0x39, P1 ;  /* 0x000000390000780c */ /* 0x000fe20000f44270 */
[----:B---3--:R-:W-:Y:S02]  /*10430*/  FMUL R13, R242, UR13 ;  /* 0x0000000df20d7c20 */ /* 0x008fe40008400000 */
[----:B------:R-:W-:Y:S01]  /*10440*/  @P3 STG.E.U16 desc[UR14][R2.64+0x70], R11 ;  /* 0x0000700b02003986 */ /* 0x000fe2000c10150e */
[C---:B------:R-:W-:Y:S01]  /*10450*/  ISETP.GT.AND P3, PT, R0.reuse, 0x40, P0 ;  /* 0x000000400000780c */ /* 0x040fe20000764270 */
[----:B------:R-:W-:Y:S02]  /*10460*/  FMUL R15, R241, UR13 ;  /* 0x0000000df10f7c20 */ /* 0x000fe40008400000 */
[----:B------:R-:W-:Y:S01]  /*10470*/  @P4 STG.E.U16 desc[UR14][R2.64+0x72], R12 ;  /* 0x0000720c02004986 */ /* 0x000fe2000c10150e */
[----:B------:R-:W-:Y:S02]  /*10480*/  ISETP.GT.AND P4, PT, R0, 0x41, P0 ;  /* 0x000000410000780c */ /* 0x000fe40000784270 */
[----:B------:R-:W-:-:S02]  /*10490*/  F2FP.F16.F32.PACK_AB R13, RZ, R13 ;  /* 0x0000000dff0d723e */ /* 0x000fc400000000ff */
[----:B------:R-:W-:-:S03]  /*104a0*/  F2FP.F16.F32.PACK_AB R15, RZ, R15 ;  /* 0x0000000fff0f723e */ /* 0x000fc600000000ff */
[----:B------:R-:W-:Y:S01]  /*104b0*/  @P5 STG.E.U16 desc[UR14][R4.64+0x70], R13 ;  /* 0x0000700d04005986 */ /* 0x000fe2000c10150e */
[----:B------:R-:W-:-:S03]  /*104c0*/  ISETP.GT.AND P5, PT, R0, 0x40, P1 ;  /* 0x000000400000780c */ /* 0x000fc60000fa4270 */
[----:B------:R-:W-:Y:S01]  /*104d0*/  @P2 STG.E.U16 desc[UR14][R4.64+0x72], R15 ;  /* 0x0000720f04002986 */ /* 0x000fe2000c10150e */
[----:B------:R-:W-:Y:S01]  /*104e0*/  ISETP.GT.AND P2, PT, R0, 0x41, P1 ;  /* 0x000000410000780c */ /* 0x000fe20000f44270 */
[----:B----4-:R-:W-:Y:S02]  /*104f0*/  FMUL R17, R240, UR13 ;  /* 0x0000000df0117c20 */ /* 0x010fe40008400000 */
[----:B------:R-:W-:Y:S01]  /*10500*/  @P3 STG.E.U16 desc[UR14][R2.64+0x80], R16 ;  /* 0x0000801002003986 */ /* 0x000fe2000c10150e */
[----:B------:R-:W-:-:S03]  /*10510*/  ISETP.GT.AND P3, PT, R0, 0x48, P0 ;  /* 0x000000480000780c */ /* 0x000fc60000764270 */
[----:B------:R-:W-:Y:S01]  /*10520*/  @P4 STG.E.U16 desc[UR14][R2.64+0x82], R18 ;  /* 0x0000821202004986 */ /* 0x000fe2000c10150e */
[----:B------:R-:W-:Y:S02]  /*10530*/  ISETP.GT.AND P4, PT, R0, 0x49, P0 ;  /* 0x000000490000780c */ /* 0x000fe40000784270 */
[----:B------:R-:W-:-:S05]  /*10540*/  F2FP.F16.F32.PACK_AB R17, RZ, R17 ;  /* 0x00000011ff11723e */ /* 0x000fca00000000ff */
[----:B------:R-:W-:Y:S01]  /*10550*/  @P5 STG.E.U16 desc[UR14][R4.64+0x80], R17 ;  /* 0x0000801104005986 */ /* 0x000fe2000c10150e */
[----:B------:R-:W-:-:S03]  /*10560*/  ISETP.GT.AND P5, PT, R0, 0x48, P1 ;  /* 0x000000480000780c */ /* 0x000fc60000fa4270 */
        /* <DEDUP_REMOVED lines=43> */
[C---:B------:R-:W-:Y:S02]  /*10820*/  ISETP.GT.AND P3, PT, R0.reuse, 0x78, P0 ;  /* 0x000000780000780c */ /* 0x040fe40000764270 */
[C---:B------:R-:W-:Y:S01]  /*10830*/  ISETP.GT.AND P0, PT, R0.reuse, 0x79, P0 ;  /* 0x000000790000780c */ /* 0x040fe20000704270 */
[----:B------:R-:W-:Y:S01]  /*10840*/  @P4 STG.E.U16 desc[UR14][R2.64+0xe2], R233 ;  /* 0x0000e2e902004986 */ /* 0x000fe2000c10150e */
[C---:B------:R-:W-:Y:S02]  /*10850*/  ISETP.GT.AND P4, PT, R0.reuse, 0x78, P1 ;  /* 0x000000780000780c */ /* 0x040fe40000f84270 */
[----:B------:R-:W-:Y:S01]  /*10860*/  ISETP.GT.AND P1, PT, R0, 0x79, P1 ;  /* 0x000000790000780c */ /* 0x000fe20000f24270 */
[----:B------:R-:W-:Y:S01]  /*10870*/  @P5 STG.E.U16 desc[UR14][R4.64+0xe0], R234 ;  /* 0x0000e0ea04005986 */ /* 0x000fe2000c10150e */
[----:B------:R-:W-:-:S03]  /*10880*/  USHF.L.U32 UR10, UR6, 0x1, URZ ;  /* 0x00000001060a7899 */ /* 0x000fc6000800063f */
[----:B------:R-:W-:Y:S04]  /*10890*/  @P2 STG.E.U16 desc[UR14][R4.64+0xe2], R235 ;  /* 0x0000e2eb04002986 */ /* 0x000fe8000c10150e */
[----:B------:R-:W-:Y:S04]  /*108a0*/  @P3 STG.E.U16 desc[UR14][R2.64+0xf0], R236 ;  /* 0x0000f0ec02003986 */ /* 0x000fe8000c10150e */
[----:B------:R-:W-:Y:S01]  /*108b0*/  @P0 STG.E.U16 desc[UR14][R2.64+0xf2], R237 ;  /* 0x0000f2ed02000986 */ /* 0x000fe2000c10150e */
[----:B------:R-:W-:-:S03]  /*108c0*/  ISETP.GT.AND P0, PT, R14, 0x48, PT ;  /* 0x000000480e00780c */ /* 0x000fc60003f04270 */
[----:B------:R-:W-:Y:S01]  /*108d0*/  @P4 STG.E.U16 desc[UR14][R4.64+0xf0], R238 ;  /* 0x0000f0ee04004986 */ /* 0x000fe2000c10150e */
[----:B------:R-:W-:-:S03]  /*108e0*/  USHF.L.U64.HI UR6, UR6, 0x1, UR7 ;  /* 0x0000000106067899 */ /* 0x000fc60008010207 */
[----:B------:R1:W-:Y:S01]  /*108f0*/  @P1 STG.E.U16 desc[UR14][R4.64+0xf2], R239 ;  /* 0x0000f2ef04001986 */ /* 0x0003e2000c10150e */
[----:B------:R-:W-:Y:S02]  /*10900*/  ISETP.GT.AND P1, PT, R14, 0x40, PT ;  /* 0x000000400e00780c */ /* 0x000fe40003f24270 */
[C---:B------:R-:W-:Y:S02]  /*10910*/  ISETP.GT.AND P3, PT, R0.reuse, RZ, P0 ;  /* 0x000000ff0000720c */ /* 0x040fe40000764270 */
[C---:B------:R-:W-:Y:S02]  /*10920*/  ISETP.GT.AND P5, PT, R0.reuse, RZ, P1 ;  /* 0x000000ff0000720c */ /* 0x040fe40000fa4270 */
[----:B------:R-:W-:Y:S02]  /*10930*/  ISETP.GT.AND P4, PT, R0, 0x1, P1 ;  /* 0x000000010000780c */ /* 0x000fe40000f84270 */
[----:B-1----:R-:W-:Y:S02]  /*10940*/  IADD3 R4, P6, R2, UR10, RZ ;  /* 0x0000000a02047c10 */ /* 0x002fe4000ffde0ff */
[----:B------:R-:W-:-:S02]  /*10950*/  ISETP.GT.AND P2, PT, R0, 0x1, P0 ;  /* 0x000000010000780c */ /* 0x000fc40000744270 */
[----:B------:R-:W-:Y:S02]  /*10960*/  IADD3.X R5, R3, UR6, RZ, P6, !PT ;  /* 0x0000000603057c10 */ /* 0x000fe4000b7fe4ff */
[----:B------:R-:W-:Y:S02]  /*10970*/  IADD3 R10, P6, R4, UR9, RZ ;  /* 0x00000009040a7c10 */ /* 0x000fe4000ffde0ff */
[----:B------:R-:W-:Y:S02]  /*10980*/  F2FP.F16.F32.PACK_AB R152, RZ, R152 ;  /* 0x00000098ff98723e */ /* 0x000fe400000000ff */
[----:B------:R-:W-:Y:S02]  /*10990*/  F2FP.F16.F32.PACK_AB R153, RZ, R153 ;  /* 0x00000099ff99723e */ /* 0x000fe400000000ff */
[----:B------:R-:W-:Y:S02]  /*109a0*/  F2FP.F16.F32.PACK_AB R154, RZ, R154 ;  /* 0x0000009aff9a723e */ /* 0x000fe400000000ff */
[----:B------:R-:W-:Y:S01]  /*109b0*/  IADD3.X R11, R5, UR8, RZ, P6, !PT ;  /* 0x00000008050b7c10 */ /* 0x000fe2000b7fe4ff */
[----:B------:R-:W-:Y:S01]  /*109c0*/  FMUL R6, R156, UR13 ;  /* 0x0000000d9c067c20 */ /* 0x000fe20008400000 */
[----:B------:R-:W-:Y:S01]  /*109d0*/  F2FP.F16.F32.PACK_AB R155, RZ, R155 ;  /* 0x0000009bff9b723e */ /* 0x000fe200000000ff */
[----:B------:R-:W-:Y:S01]  /*109e0*/  @P5 STG.E.U16 desc[UR14][R4.64], R152 ;  /* 0x0000009804005986 */ /* 0x000fe2000c10150e */
[----:B------:R-:W-:-:S03]  /*109f0*/  FMUL R7, R157, UR13 ;  /* 0x0000000d9d077c20 */ /* 0x000fc60008400000 */
[----:B------:R-:W-:Y:S01]  /*10a00*/  @P4 STG.E.U16 desc[UR14][R4.64+0x2], R153 ;  /* 0x0000029904004986 */ /* 0x000fe2000c10150e */
[----:B------:R-:W-:-:S03]  /*10a10*/  ISETP.GT.AND P4, PT, R0, 0x9, P1 ;  /* 0x000000090000780c */ /* 0x000fc60000f84270 */
[----:B------:R-:W-:Y:S01]  /*10a20*/  @P3 STG.E.U16 desc[UR14][R10.64], R154 ;  /* 0x0000009a0a003986 */ /* 0x000fe2000c10150e */
[C---:B------:R-:W-:Y:S01]  /*10a30*/  ISETP.GT.AND P3, PT, R0.reuse, 0x8, P1 ;  /* 0x000000080000780c */ /* 0x040fe20000f64270 */
[----:B------:R-:W-:Y:S01]  /*10a40*/  IMAD.U32 R9, RZ, RZ, UR9 ;  /* 0x00000009ff097e24 */ /* 0x000fe2000f8e00ff */
[----:B------:R-:W-:Y:S01]  /*10a50*/  F2FP.F16.F32.PACK_AB R6, RZ, R6 ;  /* 0x00000006ff06723e */ /* 0x000fe200000000ff */
[----:B------:R1:W-:Y:S01]  /*10a60*/  @P2 STG.E.U16 desc[UR14][R10.64+0x2], R155 ;  /* 0x0000029b0a002986 */ /* 0x0003e2000c10150e */
[----:B------:R-:W-:Y:S01]  /*10a70*/  ISETP.GT.AND P2, PT, R0, 0x8, P0 ;  /* 0x000000080000780c */ /* 0x000fe20000744270 */
[----:B------:R-:W-:Y:S01]  /*10a80*/  FMUL R8, R158, UR13 ;  /* 0x0000000d9e087c20 */ /* 0x000fe20008400000 */
[----:B------:R-:W-:-:S04]  /*10a90*/  F2FP.F16.F32.PACK_AB R7, RZ, R7 ;  /* 0x00000007ff07723e */ /* 0x000fc800000000ff */
[----:B------:R-:W-:Y:S02]  /*10aa0*/  F2FP.F16.F32.PACK_AB R8, RZ, R8 ;  /* 0x00000008ff08723e */ /* 0x000fe400000000ff */
[----:B-1----:R-:W-:Y:S01]  /*10ab0*/  PRMT R10, R6, 0x7610, R10 ;  /* 0x00007610060a7816 */ /* 0x002fe2000000000a */
[----:B------:R-:W-:Y:S01]  /*10ac0*/  IMAD.U32 R11, RZ, RZ, UR8 ;  /* 0x00000008ff0b7e24 */ /* 0x000fe2000f8e00ff */
[----:B------:R-:W-:Y:S02]  /*10ad0*/  IADD3 R6, P5, P6, R9, UR10, R2 ;  /* 0x0000000a09067c10 */ /* 0x000fe4000febe002 */
[----:B------:R-:W-:Y:S02]  /*10ae0*/  PRMT R9, R7, 0x7610, R9 ;  /* 0x0000761007097816 */ /* 0x000fe40000000009 */
[----:B------:R-:W-:Y:S01]  /*10af0*/  IADD3.X R7, R11, UR6, R3, P5, P6 ;  /* 0x000000060b077c10 */ /* 0x000fe2000afec403 */
[----:B------:R-:W-:Y:S01]  /*10b00*/  @P3 STG.E.U16 desc[UR14][R4.64+0x10], R10 ;  /* 0x0000100a04003986 */ /* 0x000fe2000c10150e */
[----:B------:R-:W-:-:S03]  /*10b10*/  ISETP.GT.AND P3, PT, R0, 0x9, P0 ;  /* 0x000000090000780c */ /* 0x000fc60000764270 */
[----:B------:R-:W-:Y:S01]  /*10b20*/  @P4 STG.E.U16 desc[UR14][R4.64+0x12], R9 ;  /* 0x0000120904004986 */ /* 0x000fe2000c10150e */
[C---:B------:R-:W-:Y:S01]  /*10b30*/  ISETP.GT.AND P4, PT, R0.reuse, 0x10, P1 ;  /* 0x000000100000780c */ /* 0x040fe20000f84270 */
[----:B------:R-:W-:Y:S01]  /*10b40*/  FMUL R159, R159, UR13 ;  /* 0x0000000d9f9f7c20 */ /* 0x000fe20008400000 */
[C---:B------:R-:W-:Y:S01]  /*10b50*/  ISETP.GT.AND P5, PT, R0.reuse, 0x11, P1 ;  /* 0x000000110000780c */ /* 0x040fe20000fa4270 */
[----:B------:R-:W-:Y:S01]  /*10b60*/  @P2 STG.E.U16 desc[UR14][R6.64+0x10], R8 ;  /* 0x0000100806002986 */ /* 0x000fe2000c10150e */
[----:B------:R-:W-:Y:S01]  /*10b70*/  ISETP.GT.AND P2, PT, R0, 0x10, P0 ;  /* 0x000000100000780c */ /* 0x000fe20000744270 */
[----:B------:R-:W-:Y:S01]  /*10b80*/  FMUL R160, R160, UR13 ;  /* 0x0000000da0a07c20 */ /* 0x000fe20008400000 */
[----:B------:R-:W-:Y:S01]  /*10b90*/  FMUL R161, R161, UR13 ;  /* 0x0000000da1a17c20 */ /* 0x000fe20008400000 */
[----:B------:R-:W-:Y:S01]  /*10ba0*/  FMUL R162, R162, UR13 ;  /* 0x0000000da2a27c20 */ /* 0x000fe20008400000 */
[----:B------:R-:W-:Y:S02]  /*10bb0*/  F2FP.F16.F32.PACK_AB R159, RZ, R159 ;  /* 0x0000009fff9f723e */ /* 0x000fe400000000ff */
[----:B------:R-:W-:-:S02]  /*10bc0*/  F2FP.F16.F32.PACK_AB R160, RZ, R160 ;  /* 0x000000a0ffa0723e */ /* 0x000fc400000000ff */
[----:B------:R-:W-:Y:S02]  /*10bd0*/  F2FP.F16.F32.PACK_AB R161, RZ, R161 ;  /* 0x000000a1ffa1723e */ /* 0x000fe400000000ff */
[----:B------:R-:W-:Y:S01]  /*10be0*/  F2FP.F16.F32.PACK_AB R162, RZ, R162 ;  /* 0x000000a2ffa2723e */ /* 0x000fe200000000ff */
[----:B------:R-:W-:Y:S01]  /*10bf0*/  @P3 STG.E.U16 desc[UR14][R6.64+0x12], R159 ;  /* 0x0000129f06003986 */ /* 0x000fe2000c10150e */
[----:B------:R-:W-:-:S03]  /*10c00*/  ISETP.GT.AND P3, PT, R0, 0x11, P0 ;  /* 0x000000110000780c */ /* 0x000fc60000764270 */
[----:B------:R-:W-:Y:S01]  /*10c10*/  @P4 STG.E.U16 desc[UR14][R4.64+0x20], R160 ;  /* 0x000020a004004986 */ /* 0x000fe2000c10150e */
[C---:B------:R-:W-:Y:S01]  /*10c20*/  ISETP.GT.AND P4, PT, R0.reuse, 0x18, P1 ;  /* 0x000000180000780c */ /* 0x040fe20000f84270 */
[----:B------:R-:W-:Y:S02]  /*10c30*/  FMUL R163, R163, UR13 ;  /* 0x0000000da3a37c20 */ /* 0x000fe40008400000 */
[----:B------:R-:W-:Y:S01]  /*10c40*/  @P5 STG.E.U16 desc[UR14][R4.64+0x22], R161 ;  /* 0x000022a104005986 */ /* 0x000fe2000c10150e */
[----:B------:R-:W-:Y:S01]  /*10c50*/  ISETP.GT.AND P5, PT, R0, 0x19, P1 ;  /* 0x000000190000780c */ /* 0x000fe20000fa4270 */
[----:B------:R-:W-:Y:S02]  /*10c60*/  FMUL R164, R164, UR13 ;  /* 0x0000000da4a47c20 */ /* 0x000fe40008400000 */
[----:B------:R-:W-:Y:S01]  /*10c70*/  @P2 STG.E.U16 desc[UR14][R6.64+0x20], R162 ;  /* 0x000020a206002986 */ /* 0x000fe2000c10150e */
[----:B------:R-:W-:Y:S01]  /*10c80*/  ISETP.GT.AND P2, PT, R0, 0x18, P0 ;  /* 0x000000180000780c */ /* 0x000fe20000744270 */
[----:B------:R-:W-:Y:S01]  /*10c90*/  FMUL R165, R165, UR13 ;  /* 0x0000000da5a57c20 */ /* 0x000fe20008400000 */
[----:B------:R-:W-:Y:S01]  /*10ca0*/  FMUL R166, R166, UR13 ;  /* 0x0000000da6a67c20 */ /* 0x000fe20008400000 */
[----:B------:R-:W-:-:S02]  /*10cb0*/  F2FP.F16.F32.PACK_AB R163, RZ, R163 ;  /* 0x000000a3ffa3723e */ /* 0x000fc400000000ff */
[----:B------:R-:W-:Y:S02]  /*10cc0*/  F2FP.F16.F32.PACK_AB R164, RZ, R164 ;  /* 0x000000a4ffa4723e */ /* 0x000fe400000000ff */
        /* <DEDUP_REMOVED lines=181> */
[C---:B------:R-:W-:Y:S02]  /*11820*/  ISETP.GT.AND P4, PT, R0.reuse, 0x71, P0 ;  /* 0x000000710000780c */ /* 0x040fe40000784270 */
[----:B------:R-:W-:Y:S01]  /*11830*/  ISETP.GT.AND P1, PT, R0, 0x79, P1 ;  /* 0x000000790000780c */ /* 0x000fe20000f24270 */
[----:B------:R-:W-:Y:S01]  /*11840*/  @P5 STG.E.U16 desc[UR14][R4.64+0xe2], R209 ;  /* 0x0000e2d104005986 */ /* 0x000fe2000c10150e */
[----:B------:R-:W-:-:S03]  /*11850*/  FMUL R211, R211, UR13 ;  /* 0x0000000dd3d37c20 */ /* 0x000fc60008400000 */
[----:B------:R-:W-:Y:S01]  /*11860*/  @P2 STG.E.U16 desc[UR14][R6.64+0xe0], R210 ;  /* 0x0000e0d206002986 */ /* 0x000fe2000c10150e */
[----:B------:R-:W-:Y:S01]  /*11870*/  ISETP.GT.AND P2, PT, R0, 0x78, P0 ;  /* 0x000000780000780c */ /* 0x000fe20000744270 */
[----:B------:R-:W-:Y:S01]  /*11880*/  FMUL R212, R212, UR13 ;  /* 0x0000000dd4d47c20 */ /* 0x000fe20008400000 */
[----:B------:R-:W-:Y:S01]  /*11890*/  FMUL R213, R213, UR13 ;  /* 0x0000000dd5d57c20 */ /* 0x000fe20008400000 */
[----:B------:R-:W-:Y:S02]  /*118a0*/  F2FP.F16.F32.PACK_AB R211, RZ, R211 ;  /* 0x000000d3ffd3723e */ /* 0x000fe400000000ff */
[----:B------:R-:W-:Y:S01]  /*118b0*/  ISETP.GT.AND P0, PT, R0, 0x79, P0 ;  /* 0x000000790000780c */ /* 0x000fe20000704270 */
[----:B------:R-:W-:Y:S01]  /*118c0*/  FMUL R214, R214, UR13 ;  /* 0x0000000dd6d67c20 */ /* 0x000fe20008400000 */
[----:B------:R-:W-:Y:S02]  /*118d0*/  F2FP.F16.F32.PACK_AB R212, RZ, R212 ;  /* 0x000000d4ffd4723e */ /* 0x000fe400000000ff */
[----:B------:R-:W-:Y:S01]  /*118e0*/  F2FP.F16.F32.PACK_AB R213, RZ, R213 ;  /* 0x000000d5ffd5723e */ /* 0x000fe200000000ff */
[----:B------:R-:W-:Y:S01]  /*118f0*/  @P4 STG.E.U16 desc[UR14][R6.64+0xe2], R211 ;  /* 0x0000e2d306004986 */ /* 0x000fe2000c10150e */
[----:B------:R-:W-:Y:S01]  /*11900*/  F2FP.F16.F32.PACK_AB R214, RZ, R214 ;  /* 0x000000d6ffd6723e */ /* 0x000fe200000000ff */
[----:B------:R-:W-:-:S02]  /*11910*/  USHF.L.U32 UR7, UR18, 0x8, URZ ;  /* 0x0000000812077899 */ /* 0x000fc4000800063f */
[----:B------:R-:W-:Y:S04]  /*11920*/  @P3 STG.E.U16 desc[UR14][R4.64+0xf0], R212 ;  /* 0x0000f0d404003986 */ /* 0x000fe8000c10150e */
[----:B------:R1:W-:Y:S01]  /*11930*/  @P1 STG.E.U16 desc[UR14][R4.64+0xf2], R213 ;  /* 0x0000f2d504001986 */ /* 0x0003e2000c10150e */
[----:B------:R-:W-:Y:S01]  /*11940*/  FMUL R215, R215, UR13 ;  /* 0x0000000dd7d77c20 */ /* 0x000fe20008400000 */
[----:B------:R-:W-:Y:S01]  /*11950*/  USHF.L.U64.HI UR6, UR18, 0x8, UR19 ;  /* 0x0000000812067899 */ /* 0x000fe20008010213 */
[----:B-1----:R-:W-:Y:S02]  /*11960*/  @P2 IMAD.MOV.U32 R4, RZ, RZ, R6 ;  /* 0x000000ffff042224 */ /* 0x002fe400078e0006 */
[----:B------:R-:W-:Y:S01]  /*11970*/  @P2 IMAD.MOV.U32 R5, RZ, RZ, R7 ;  /* 0x000000ffff052224 */ /* 0x000fe200078e0007 */
[----:B------:R-:W-:-:S04]  /*11980*/  F2FP.F16.F32.PACK_AB R215, RZ, R215 ;  /* 0x000000d7ffd7723e */ /* 0x000fc800000000ff */
[----:B------:R1:W-:Y:S01]  /*11990*/  @P2 STG.E.U16 desc[UR14][R4.64+0xf0], R214 ;  /* 0x0000f0d604002986 */ /* 0x0003e2000c10150e */
[C---:B------:R-:W-:Y:S01]  /*119a0*/  ISETP.GT.AND P3, PT, R14.reuse, 0x80, PT ;  /* 0x000000800e00780c */ /* 0x040fe20003f64270 */
[----:B------:R-:W-:Y:S01]  /*119b0*/  IMAD.U32 R9, RZ, RZ, UR6 ;  /* 0x00000006ff097e24 */ /* 0x000fe2000f8e00ff */
[----:B------:R-:W-:Y:S02]  /*119c0*/  ISETP.GT.AND P1, PT, R14, 0x88, PT ;  /* 0x000000880e00780c */ /* 0x000fe40003f24270 */
[----:B-1----:R-:W-:Y:S01]  /*119d0*/  @P0 MOV R5, R7 ;  /* 0x0000000700050202 */ /* 0x002fe20000000f00 */
[----:B------:R-:W-:Y:S02]  /*119e0*/  IMAD.U32 R7, RZ, RZ, UR7 ;  /* 0x00000007ff077e24 */ /* 0x000fe4000f8e00ff */
[----:B------:R-:W-:-:S03]  /*119f0*/  @P0 IMAD.MOV.U32 R4, RZ, RZ, R6 ;  /* 0x000000ffff040224 */ /* 0x000fc600078e0006 */
[----:B------:R-:W-:Y:S02]  /*11a00*/  IADD3 R6, P5, P6, R2, UR9, R7 ;  /* 0x0000000902067c10 */ /* 0x000fe4000febe007 */
[----:B------:R1:W-:Y:S01]  /*11a10*/  @P0 STG.E.U16 desc[UR14][R4.64+0xf2], R215 ;  /* 0x0000f2d704000986 */ /* 0x0003e2000c10150e */
[C---:B------:R-:W-:Y:S02]  /*11a20*/  ISETP.GT.AND P0, PT, R0.reuse, RZ, P3 ;  /* 0x000000ff0000720c */ /* 0x040fe40001f04270 */
[----:B------:R-:W-:Y:S02]  /*11a30*/  ISETP.GT.AND P2, PT, R0, 0x1, P3 ;  /* 0x000000010000780c */ /* 0x000fe40001f44270 */
[----:B------:R-:W-:Y:S01]  /*11a40*/  IADD3.X R7, R3, UR8, R9, P5, P6 ;  /* 0x0000000803077c10 */ /* 0x000fe2000afec409 */
[----:B------:R-:W-:Y:S01]  /*11a50*/  FMUL R88, R88, UR13 ;  /* 0x0000000d58587c20 */ /* 0x000fe20008400000 */
[----:B------:R-:W-:Y:S01]  /*11a60*/  ISETP.GT.AND P5, PT, R0, RZ, P1 ;  /* 0x000000ff0000720c */ /* 0x000fe20000fa4270 */
[----:B------:R-:W-:Y:S01]  /*11a70*/  FMUL R89, R89, UR13 ;  /* 0x0000000d59597c20 */ /* 0x000fe20008400000 */
[----:B-1----:R-:W-:Y:S01]  /*11a80*/  IADD3 R4, P4, R2, UR7, RZ ;  /* 0x0000000702047c10 */ /* 0x002fe2000ff9e0ff */
[----:B------:R-:W-:-:S03]  /*11a90*/  FMUL R90, R90, UR13 ;  /* 0x0000000d5a5a7c20 */ /* 0x000fc60008400000 */
[----:B------:R-:W-:Y:S02]  /*11aa0*/  IADD3.X R5, R3, UR6, RZ, P4, !PT ;  /* 0x0000000603057c10 */ /* 0x000fe4000a7fe4ff */
[----:B------:R-:W-:Y:S02]  /*11ab0*/  IADD3 R8, P4, R4, UR9, RZ ;  /* 0x0000000904087c10 */ /* 0x000fe4000ff9e0ff */
[----:B------:R-:W-:Y:S02]  /*11ac0*/  F2FP.F16.F32.PACK_AB R88, RZ, R88 ;  /* 0x00000058ff58723e */ /* 0x000fe400000000ff */
[----:B------:R-:W-:Y:S02]  /*11ad0*/  F2FP.F16.F32.PACK_AB R89, RZ, R89 ;  /* 0x00000059ff59723e */ /* 0x000fe400000000ff */
[----:B------:R-:W-:Y:S02]  /*11ae0*/  F2FP.F16.F32.PACK_AB R90, RZ, R90 ;  /* 0x0000005aff5a723e */ /* 0x000fe400000000ff */
[----:B------:R-:W-:Y:S01]  /*11af0*/  IADD3.X R9, R5, UR8, RZ, P4, !PT ;  /* 0x0000000805097c10 */ /* 0x000fe2000a7fe4ff */
[----:B------:R-:W-:Y:S01]  /*11b00*/  @P0 STG.E.U16 desc[UR14][R4.64], R88 ;  /* 0x0000005804000986 */ /* 0x000fe2000c10150e */
[----:B------:R-:W-:-:S02]  /*11b10*/  ISETP.GT.AND P0, PT, R0, 0x1, P1 ;  /* 0x000000010000780c */ /* 0x000fc40000f04270 */
[C---:B------:R-:W-:Y:S01]  /*11b20*/  ISETP.GT.AND P4, PT, R0.reuse, 0x9, P3 ;  /* 0x000000090000780c */ /* 0x040fe20001f84270 */
[----:B------:R-:W-:Y:S01]  /*11b30*/  @P2 STG.E.U16 desc[UR14][R4.64+0x2], R89 ;  /* 0x0000025904002986 */ /* 0x000fe2000c10150e */
[C---:B------:R-:W-:Y:S01]  /*11b40*/  ISETP.GT.AND P2, PT, R0.reuse, 0x8, P3 ;  /* 0x000000080000780c */ /* 0x040fe20001f44270 */
[----:B------:R-:W-:Y:S02]  /*11b50*/  FMUL R91, R91, UR13 ;  /* 0x0000000d5b5b7c20 */ /* 0x000fe40008400000 */
[----:B------:R-:W-:Y:S01]  /*11b60*/  @P5 STG.E.U16 desc[UR14][R8.64], R90 ;  /* 0x0000005a08005986 */ /* 0x000fe2000c10150e */
[----:B------:R-:W-:Y:S01]  /*11b70*/  ISETP.GT.AND P5, PT, R0, 0x8, P1 ;  /* 0x000000080000780c */ /* 0x000fe20000fa4270 */
[----:B------:R-:W-:Y:S01]  /*11b80*/  FMUL R92, R92, UR13 ;  /* 0x0000000d5c5c7c20 */ /* 0x000fe20008400000 */
[----:B------:R-:W-:Y:S01]  /*11b90*/  FMUL R93, R93, UR13 ;  /* 0x0000000d5d5d7c20 */ /* 0x000fe20008400000 */
[----:B------:R-:W-:Y:S01]  /*11ba0*/  FMUL R94, R94, UR13 ;  /* 0x0000000d5e5e7c20 */ /* 0x000fe20008400000 */
[----:B------:R-:W-:-:S02]  /*11bb0*/  F2FP.F16.F32.PACK_AB R91, RZ, R91 ;  /* 0x0000005bff5b723e */ /* 0x000fc400000000ff */
[----:B------:R-:W-:Y:S02]  /*11bc0*/  F2FP.F16.F32.PACK_AB R92, RZ, R92 ;  /* 0x0000005cff5c723e */ /* 0x000fe400000000ff */
[----:B------:R-:W-:Y:S02]  /*11bd0*/  F2FP.F16.F32.PACK_AB R93, RZ, R93 ;  /* 0x0000005dff5d723e */ /* 0x000fe400000000ff */
[----:B------:R-:W-:Y:S01]  /*11be0*/  F2FP.F16.F32.PACK_AB R94, RZ, R94 ;  /* 0x0000005eff5e723e */ /* 0x000fe200000000ff */
[----:B------:R1:W-:Y:S01]  /*11bf0*/  @P0 STG.E.U16 desc[UR14][R8.64+0x2], R91 ;  /* 0x0000025b08000986 */ /* 0x0003e2000c10150e */
[----:B------:R-:W-:-:S03]  /*11c00*/  ISETP.GT.AND P0, PT, R0, 0x9, P1 ;  /* 0x000000090000780c */ /* 0x000fc60000f04270 */
[----:B------:R-:W-:Y:S01]  /*11c10*/  @P2 STG.E.U16 desc[UR14][R4.64+0x10], R92 ;  /* 0x0000105c04002986 */ /* 0x000fe2000c10150e */
[----:B------:R-:W-:-:S03]  /*11c20*/  ISETP.GT.AND P2, PT, R0, 0x10, P3 ;  /* 0x000000100000780c */ /* 0x000fc60001f44270 */
        /* <DEDUP_REMOVED lines=140> */
[----:B------:R-:W-:Y:S04]  /*124f0*/  @P0 STG.E.U16 desc[UR14][R6.64+0x92], R127 ;  /* 0x0000927f06000986 */ /* 0x000fe8000c10150e */
[----:B------:R-:W-:Y:S01]  /*12500*/  @P2 STG.E.U16 desc[UR14][R4.64+0xa0], R128 ;  /* 0x0000a08004002986 */ /* 0x000fe2000c10150e */
[----:B------:R-:W-:-:S03]  /*12510*/  ISETP.GT.AND P2, PT, R0, 0x51, P1 ;  /* 0x000000510000780c */ /* 0x000fc60000f44270 */
[----:B------:R-:W-:Y:S01]  /*12520*/  @P4 STG.E.U16 desc[UR14][R4.64+0xa2], R129 ;  /* 0x0000a28104004986 */ /* 0x000fe2000c10150e */
[----:B------:R-:W-:-:S03]  /*12530*/  FMUL R131, R131, UR13 ;  /* 0x0000000d83837c20 */ /* 0x000fc60008400000 */
[----:B------:R-:W-:Y:S01]  /*12540*/  @P5 STG.E.U16 desc[UR14][R6.64+0xa0], R130 ;  /* 0x0000a08206005986 */ /* 0x000fe2000c10150e */
[----:B------:R-:W-:Y:S01]  /*12550*/  ISETP.GT.AND P5, PT, R0, 0x59, P3 ;  /* 0x000000590000780c */ /* 0x000fe20001fa4270 */
[----:B------:R-:W-:Y:S01]  /*12560*/  FMUL R133, R133, UR13 ;  /* 0x0000000d85857c20 */ /* 0x000fe20008400000 */
[----:B------:R-:W-:-:S04]  /*12570*/  F2FP.F16.F32.PACK_AB R131, RZ, R131 ;  /* 0x00000083ff83723e */ /* 0x000fc800000000ff */
[----:B------:R-:W-:Y:S01]  /*12580*/  F2FP.F16.F32.PACK_AB R133, RZ, R133 ;  /* 0x00000085ff85723e */ /* 0x000fe200000000ff */
[----:B------:R-:W-:Y:S01]  /*12590*/  @P2 STG.E.U16 desc[UR14][R6.64+0xa2], R131 ;  /* 0x0000a28306002986 */ /* 0x000fe2000c10150e */
[C---:B------:R-:W-:Y:S02]  /*125a0*/  ISETP.GT.AND P4, PT, R0.reuse, 0x58, P3 ;  /* 0x000000580000780c */ /* 0x040fe40001f84270 */
[----:B------:R-:W-:Y:S01]  /*125b0*/  ISETP.GT.AND P0, PT, R0, 0x58, P1 ;  /* 0x000000580000780c */ /* 0x000fe20000f04270 */
[----:B------:R-:W-:Y:S01]  /*125c0*/  FMUL R132, R132, UR13 ;  /* 0x0000000d84847c20 */ /* 0x000fe20008400000 */
[C---:B------:R-:W-:Y:S01]  /*125d0*/  ISETP.GT.AND P2, PT, R0.reuse, 0x59, P1 ;  /* 0x000000590000780c */ /* 0x040fe20000f44270 */
[----:B------:R-:W-:Y:S01]  /*125e0*/  @P5 STG.E.U16 desc[UR14][R4.64+0xb2], R133 ;  /* 0x0000b28504005986 */ /* 0x000fe2000c10150e */
[----:B------:R-:W-:Y:S01]  /*125f0*/  ISETP.GT.AND P5, PT, R0, 0x60, P3 ;  /* 0x000000600000780c */ /* 0x000fe20001fa4270 */
[----:B------:R-:W-:Y:S01]  /*12600*/  FMUL R134, R134, UR13 ;  /* 0x0000000d86867c20 */ /* 0x000fe20008400000 */
        /* <DEDUP_REMOVED lines=8> */
[----:B------:R-:W-:Y:S01]  /*12690*/  @P4 STG.E.U16 desc[UR14][R4.64+0xb0], R132 ;  /* 0x0000b08404004986 */ /* 0x000fe2000c10150e */
[----:B------:R-:W-:-:S03]  /*126a0*/  F2FP.F16.F32.PACK_AB R137, RZ, R137 ;  /* 0x00000089ff89723e */ /* 0x000fc600000000ff */
[----:B------:R-:W-:Y:S01]  /*126b0*/  @P0 STG.E.U16 desc[UR14][R6.64+0xb0], R134 ;  /* 0x0000b08606000986 */ /* 0x000fe2000c10150e */
[----:B------:R-:W-:-:S03]  /*126c0*/  ISETP.GT.AND P4, PT, R0, 0x60, P1 ;  /* 0x000000600000780c */ /* 0x000fc60000f84270 */
[----:B------:R-:W-:Y:S01]  /*126d0*/  @P2 STG.E.U16 desc[UR14][R6.64+0xb2], R135 ;  /* 0x0000b28706002986 */ /* 0x000fe2000c10150e */
[----:B------:R-:W-:-:S03]  /*126e0*/  FMUL R138, R138, UR13 ;  /* 0x0000000d8a8a7c20 */ /* 0x000fc60008400000 */
[----:B------:R-:W-:Y:S01]  /*126f0*/  @P5 STG.E.U16 desc[UR14][R4.64+0xc0], R136 ;  /* 0x0000c08804005986 */ /* 0x000fe2000c10150e */
[----:B------:R-:W-:-:S03]  /*12700*/  ISETP.GT.AND P5, PT, R0, 0x61, P1 ;  /* 0x000000610000780c */ /* 0x000fc60000fa4270 */
[----:B------:R-:W-:Y:S01]  /*12710*/  @P6 STG.E.U16 desc[UR14][R4.64+0xc2], R137 ;  /* 0x0000c28904006986 */ /* 0x000fe2000c10150e */
[----:B------:R-:W-:Y:S01]  /*12720*/  ISETP.GT.AND P6, PT, R0, 0x68, P3 ;  /* 0x000000680000780c */ /* 0x000fe20001fc4270 */
[----:B------:R-:W-:Y:S01]  /*12730*/  FMUL R139, R139, UR13 ;  /* 0x0000000d8b8b7c20 */ /* 0x000fe20008400000 */
[----:B------:R-:W-:Y:S01]  /*12740*/  FMUL R140, R140, UR13 ;  /* 0x0000000d8c8c7c20 */ /* 0x000fe20008400000 */
[----:B------:R-:W-:-:S03]  /*12750*/  F2FP.F16.F32.PACK_AB R138, RZ, R138 ;  /* 0x0000008aff8a723e */ /* 0x000fc600000000ff */
        /* <DEDUP_REMOVED lines=11> */
[----:B------:R-:W-:-:S03]  /*12810*/  F2FP.F16.F32.PACK_AB R141, RZ, R141 ;  /* 0x0000008dff8d723e */ /* 0x000fc600000000ff */
[----:B------:R-:W-:Y:S02]  /*12820*/  F2FP.F16.F32.PACK_AB R142, RZ, R142 ;  /* 0x0000008eff8e723e */ /* 0x000fe400000000ff */
[----:B------:R-:W-:Y:S01]  /*12830*/  F2FP.F16.F32.PACK_AB R143, RZ, R143 ;  /* 0x0000008fff8f723e */ /* 0x000fe200000000ff */
[----:B------:R-:W-:Y:S04]  /*12840*/  @P4 STG.E.U16 desc[UR14][R4.64+0xd2], R141 ;  /* 0x0000d28d04004986 */ /* 0x000fe8000c10150e */
[----:B------:R-:W-:Y:S01]  /*12850*/  @P5 STG.E.U16 desc[UR14][R6.64+0xd0], R142 ;  /* 0x0000d08e06005986 */ /* 0x000fe2000c10150e */
[----:B------:R-:W-:-:S03]  /*12860*/  ISETP.GT.AND P5, PT, R0, 0x70, P3 ;  /* 0x000000700000780c */ /* 0x000fc60001fa4270 */
[----:B------:R-:W-:Y:S01]  /*12870*/  @P6 STG.E.U16 desc[UR14][R6.64+0xd2], R143 ;  /* 0x0000d28f06006986 */ /* 0x000fe2000c10150e */
[----:B------:R-:W-:Y:S01]  /*12880*/  ISETP.GT.AND P6, PT, R0, 0x71, P3 ;  /* 0x000000710000780c */ /* 0x000fe20001fc4270 */
[----:B------:R-:W-:Y:S01]  /*12890*/  FMUL R144, R144, UR13 ;  /* 0x0000000d90907c20 */ /* 0x000fe20008400000 */
[----:B------:R-:W-:Y:S01]  /*128a0*/  FMUL R145, R145, UR13 ;  /* 0x0000000d91917c20 */ /* 0x000fe20008400000 */
[----:B------:R-:W-:-:S03]  /*128b0*/  ISETP.GT.AND P4, PT, R0, 0x70, P1 ;  /* 0x000000700000780c */ /* 0x000fc60000f84270 */
[----:B------:R-:W-:Y:S02]  /*128c0*/  F2FP.F16.F32.PACK_AB R144, RZ, R144 ;  /* 0x00000090ff90723e */ /* 0x000fe400000000ff */
[----:B------:R-:W-:Y:S01]  /*128d0*/  F2FP.F16.F32.PACK_AB R145, RZ, R145 ;  /* 0x00000091ff91723e */ /* 0x000fe200000000ff */
[----:B------:R-:W-:Y:S02]  /*128e0*/  FMUL R146, R146, UR13 ;  /* 0x0000000d92927c20 */ /* 0x000fe40008400000 */
[----:B------:R-:W-:Y:S01]  /*128f0*/  @P5 STG.E.U16 desc[UR14][R4.64+0xe0], R144 ;  /* 0x0000e09004005986 */ /* 0x000fe2000c10150e */
[----:B------:R-:W-:-:S03]  /*12900*/  ISETP.GT.AND P5, PT, R0, 0x71, P1 ;  /* 0x000000710000780c */ /* 0x000fc60000fa4270 */
[----:B------:R-:W-:Y:S01]  /*12910*/  @P6 STG.E.U16 desc[UR14][R4.64+0xe2], R145 ;  /* 0x0000e29104006986 */ /* 0x000fe2000c10150e */
[C---:B------:R-:W-:Y:S02]  /*12920*/  ISETP.GT.AND P6, PT, R0.reuse, 0x78, P3 ;  /* 0x000000780000780c */ /* 0x040fe40001fc4270 */
[----:B------:R-:W-:Y:S01]  /*12930*/  ISETP.GT.AND P3, PT, R0, 0x79, P3 ;  /* 0x000000790000780c */ /* 0x000fe20001f64270 */
[----:B------:R-:W-:Y:S01]  /*12940*/  FMUL R147, R147, UR13 ;  /* 0x0000000d93937c20 */ /* 0x000fe20008400000 */
[----:B------:R-:W-:Y:S01]  /*12950*/  F2FP.F16.F32.PACK_AB R146, RZ, R146 ;  /* 0x00000092ff92723e */ /* 0x000fe200000000ff */
[----:B------:R-:W-:Y:S01]  /*12960*/  FMUL R149, R149, UR13 ;  /* 0x0000000d95957c20 */ /* 0x000fe20008400000 */
[----:B------:R-:W-:Y:S02]  /*12970*/  FMUL R148, R148, UR13 ;  /* 0x0000000d94947c20 */ /* 0x000fe40008400000 */
[----:B------:R-:W-:Y:S01]  /*12980*/  F2FP.F16.F32.PACK_AB R147, RZ, R147 ;  /* 0x00000093ff93723e */ /* 0x000fe200000000ff */
[----:B------:R-:W-:Y:S01]  /*12990*/  @P4 STG.E.U16 desc[UR14][R6.64+0xe0], R146 ;  /* 0x0000e09206004986 */ /* 0x000fe2000c10150e */
[----:B------:R-:W-:-:S02]  /*129a0*/  ISETP.GT.AND P4, PT, R0, 0x78, P1 ;  /* 0x000000780000780c */ /* 0x000fc40000f84270 */
[----:B------:R-:W-:Y:S02]  /*129b0*/  F2FP.F16.F32.PACK_AB R149, RZ, R149 ;  /* 0x00000095ff95723e */ /* 0x000fe400000000ff */
[----:B------:R-:W-:Y:S01]  /*129c0*/  ISETP.GT.AND P2, PT, R14, 0xc0, PT ;  /* 0x000000c00e00780c */ /* 0x000fe20003f44270 */
[----:B------:R-:W-:Y:S01]  /*129d0*/  @P5 STG.E.U16 desc[UR14][R6.64+0xe2], R147 ;  /* 0x0000e29306005986 */ /* 0x000fe2000c10150e */
[C---:B------:R-:W-:Y:S01]  /*129e0*/  ISETP.GT.AND P1, PT, R0.reuse, 0x79, P1 ;  /* 0x000000790000780c */ /* 0x040fe20000f24270 */
[----:B-1----:R-:W-:Y:S01]  /*129f0*/  IMAD.U32 R9, RZ, RZ, UR18 ;  /* 0x00000012ff097e24 */ /* 0x002fe2000f8e00ff */
[----:B------:R-:W-:Y:S01]  /*12a00*/  F2FP.F16.F32.PACK_AB R148, RZ, R148 ;  /* 0x00000094ff94723e */ /* 0x000fe200000000ff */
[----:B------:R-:W-:Y:S01]  /*12a10*/  @P3 STG.E.U16 desc[UR14][R4.64+0xf2], R149 ;  /* 0x0000f29504003986 */ /* 0x000fe2000c10150e */
[----:B------:R-:W-:Y:S01]  /*12a20*/  ISETP.GT.AND P3, PT, R0, RZ, P2 ;  /* 0x000000ff0000720c */ /* 0x000fe20001764270 */
[----:B------:R-:W-:Y:S01]  /*12a30*/  FMUL R150, R150, UR13 ;  /* 0x0000000d96967c20 */ /* 0x000fe20008400000 */
[----:B------:R-:W-:Y:S01]  /*12a40*/  FMUL R151, R151, UR13 ;  /* 0x0000000d97977c20 */ /* 0x000fe20008400000 */
[----:B------:R-:W-:Y:S01]  /*12a50*/  UIMAD UR6, UR19, 0x180, URZ ;  /* 0x00000180130678a4 */ /* 0x000fe2000f8e023f */
[----:B------:R-:W-:Y:S01]  /*12a60*/  FMUL R24, R24, UR13 ;  /* 0x0000000d18187c20 */ /* 0x000fe20008400000 */
[----:B------:R-:W-:Y:S01]  /*12a70*/  IMAD.WIDE.U32 R2, R9, 0x180, R2 ;  /* 0x0000018009027825 */ /* 0x000fe200078e0002 */
[----:B------:R1:W-:Y:S01]  /*12a80*/  @P6 STG.E.U16 desc[UR14][R4.64+0xf0], R148 ;  /* 0x0000f09404006986 */ /* 0x0003e2000c10150e */
[----:B------:R-:W-:-:S02]  /*12a90*/  F2FP.F16.F32.PACK_AB R150, RZ, R150 ;  /* 0x00000096ff96723e */ /* 0x000fc400000000ff */
[----:B------:R-:W-:Y:S01]  /*12aa0*/  F2FP.F16.F32.PACK_AB R151, RZ, R151 ;  /* 0x00000097ff97723e */ /* 0x000fe200000000ff */
[----:B------:R-:W-:Y:S01]  /*12ab0*/  VIADD R3, R3, UR6 ;  /* 0x0000000603037c36 */ /* 0x000fe20008000000 */
[----:B------:R-:W-:Y:S02]  /*12ac0*/  ISETP.GT.AND P5, PT, R0, 0x1, P2 ;  /* 0x000000010000780c */ /* 0x000fe400017a4270 */
[----:B------:R-:W-:Y:S01]  /*12ad0*/  F2FP.F16.F32.PACK_AB R24, RZ, R24 ;  /* 0x00000018ff18723e */ /* 0x000fe200000000ff */
[----:B------:R-:W-:Y:S01]  /*12ae0*/  FMUL R25, R25, UR13 ;  /* 0x0000000d19197c20 */ /* 0x000fe20008400000 */
[----:B-1----:R-:W-:Y:S02]  /*12af0*/  @P4 IMAD.MOV.U32 R4, RZ, RZ, R6 ;  /* 0x000000ffff044224 */ /* 0x002fe400078e0006 */
[----:B------:R-:W-:Y:S01]  /*12b00*/  @P4 IMAD.MOV.U32 R5, RZ, RZ, R7 ;  /* 0x000000ffff054224 */ /* 0x000fe200078e0007 */
[----:B------:R-:W-:-:S04]  /*12b10*/  ISETP.GT.AND P0, PT, R14, 0xc8, PT ;  /* 0x000000c80e00780c */ /* 0x000fc80003f04270 */
[----:B------:R1:W-:Y:S01]  /*12b20*/  @P4 STG.E.U16 desc[UR14][R4.64+0xf0], R150 ;  /* 0x0000f09604004986 */ /* 0x0003e2000c10150e */
[----:B------:R-:W-:-:S03]  /*12b30*/  F2FP.F16.F32.PACK_AB R25, RZ, R25 ;  /* 0x00000019ff19723e */ /* 0x000fc600000000ff */
[----:B------:R2:W-:Y:S04]  /*12b40*/  @P1 STG.E.U16 desc[UR14][R6.64+0xf2], R151 ;  /* 0x0000f29706001986 */ /* 0x0005e8000c10150e */
[----:B------:R-:W-:Y:S01]  /*12b50*/  @P3 STG.E.U16 desc[UR14][R2.64], R24 ;  /* 0x0000001802003986 */ /* 0x000fe2000c10150e */
[----:B------:R-:W-:Y:S01]  /*12b60*/  ISETP.GT.AND P3, PT, R0, RZ, P0 ;  /* 0x000000ff0000720c */ /* 0x000fe20000764270 */
[----:B------:R-:W-:Y:S01]  /*12b70*/  FMUL R26, R26, UR13 ;  /* 0x0000000d1a1a7c20 */ /* 0x000fe20008400000 */
[----:B-1----:R-:W-:Y:S01]  /*12b80*/  IADD3 R4, P1, R2, UR9, RZ ;  /* 0x0000000902047c10 */ /* 0x002fe2000ff3e0ff */
[----:B------:R-:W-:Y:S01]  /*12b90*/  @P5 STG.E.U16 desc[UR14][R2.64+0x2], R25 ;  /* 0x0000021902005986 */ /* 0x000fe2000c10150e */
[C---:B------:R-:W-:Y:S02]  /*12ba0*/  ISETP.GT.AND P6, PT, R0.reuse, 0x1, P0 ;  /* 0x000000010000780c */ /* 0x040fe400007c4270 */
[----:B------:R-:W-:Y:S01]  /*12bb0*/  ISETP.GT.AND P5, PT, R0, 0x8, P2 ;  /* 0x000000080000780c */ /* 0x000fe200017a4270 */
[----:B------:R-:W-:Y:S01]  /*12bc0*/  FMUL R27, R27, UR13 ;  /* 0x0000000d1b1b7c20 */ /* 0x000fe20008400000 */
[----:B------:R-:W-:-:S02]  /*12bd0*/  F2FP.F16.F32.PACK_AB R26, RZ, R26 ;  /* 0x0000001aff1a723e */ /* 0x000fc400000000ff */
[----:B------:R-:W-:Y:S02]  /*12be0*/  IADD3.X R5, R3, UR8, RZ, P1, !PT ;  /* 0x0000000803057c10 */ /* 0x000fe40008ffe4ff */
[----:B------:R-:W-:Y:S01]  /*12bf0*/  ISETP.GT.AND P4, PT, R0, 0x9, P2 ;  /* 0x000000090000780c */ /* 0x000fe20001784270 */
[----:B------:R-:W-:Y:S01]  /*12c00*/  FMUL R28, R28, UR13 ;  /* 0x0000000d1c1c7c20 */ /* 0x000fe20008400000 */
[----:B------:R-:W-:Y:S01]  /*12c10*/  FMUL R29, R29, UR13 ;  /* 0x0000000d1d1d7c20 */ /* 0x000fe20008400000 */
[----:B------:R-:W-:Y:S01]  /*12c20*/  @P3 STG.E.U16 desc[UR14][R4.64], R26 ;  /* 0x0000001a04003986 */ /* 0x000fe2000c10150e */
[----:B------:R-:W-:Y:S02]  /*12c30*/  F2FP.F16.F32.PACK_AB R27, RZ, R27 ;  /* 0x0000001bff1b723e */ /* 0x000fe400000000ff */
[----:B------:R-:W-:Y:S02]  /*12c40*/  ISETP.GT.AND P3, PT, R0, 0x8, P0 ;  /* 0x000000080000780c */ /* 0x000fe40000764270 */
[----:B------:R-:W-:Y:S01]  /*12c50*/  F2FP.F16.F32.PACK_AB R28, RZ, R28 ;  /* 0x0000001cff1c723e */ /* 0x000fe200000000ff */
[----:B------:R-:W-:Y:S01]  /*12c60*/  FMUL R30, R30, UR13 ;  /* 0x0000000d1e1e7c20 */ /* 0x000fe20008400000 */
[----:B------:R-:W-:Y:S01]  /*12c70*/  F2FP.F16.F32.PACK_AB R29, RZ, R29 ;  /* 0x0000001dff1d723e */ /* 0x000fe200000000ff */
[----:B------:R-:W-:Y:S01]  /*12c80*/  @P6 STG.E.U16 desc[UR14][R4.64+0x2], R27 ;  /* 0x0000021b04006986 */ /* 0x000fe2000c10150e */
[----:B------:R-:W-:-:S03]  /*12c90*/  ISETP.GT.AND P6, PT, R0, 0x9, P0 ;  /* 0x000000090000780c */ /* 0x000fc600007c4270 */
[----:B------:R-:W-:Y:S01]  /*12ca0*/  @P5 STG.E.U16 desc[UR14][R2.64+0x10], R28 ;  /* 0x0000101c02005986 */ /* 0x000fe2000c10150e */
[C---:B------:R-:W-:Y:S01]  /*12cb0*/  ISETP.GT.AND P5, PT, R0.reuse, 0x10, P2 ;  /* 0x000000100000780c */ /* 0x040fe200017a4270 */
[----:B------:R-:W-:Y:S01]  /*12cc0*/  FMUL R31, R31, UR13 ;  /* 0x0000000d1f1f7c20 */ /* 0x000fe20008400000 */
[----:B------:R-:W-:Y:S01]  /*12cd0*/  F2FP.F16.F32.PACK_AB R30, RZ, R30 ;  /* 0x0000001eff1e723e */ /* 0x000fe200000000ff */
[----:B------:R-:W-:Y:S01]  /*12ce0*/  @P4 STG.E.U16 desc[UR14][R2.64+0x12], R29 ;  /* 0x0000121d02004986 */ /* 0x000fe2000c10150e */
[----:B------:R-:W-:Y:S01]  /*12cf0*/  ISETP.GT.AND P4, PT, R0, 0x11, P2 ;  /* 0x000000110000780c */ /* 0x000fe20001784270 */
[----:B------:R-:W-:Y:S01]  /*12d00*/  FMUL R32, R32, UR13 ;  /* 0x0000000d20207c20 */ /* 0x000fe20008400000 */
[----:B------:R-:W-:Y:S01]  /*12d10*/  FMUL R33, R33, UR13 ;  /* 0x0000000d21217c20 */ /* 0x000fe20008400000 */
[----:B------:R-:W-:Y:S01]  /*12d20*/  @P3 STG.E.U16 desc[UR14][R4.64+0x10], R30 ;  /* 0x0000101e04003986 */ /* 0x000fe2000c10150e */
[----:B------:R-:W-:Y:S02]  /*12d30*/  F2FP.F16.F32.PACK_AB R31, RZ, R31 ;  /* 0x0000001fff1f723e */ /* 0x000fe400000000ff */
[----:B------:R-:W-:-:S02]  /*12d40*/  ISETP.GT.AND P3, PT, R0, 0x10, P0 ;  /* 0x000000100000780c */ /* 0x000fc40000764270 */
[----:B------:R-:W-:Y:S01]  /*12d50*/  F2FP.F16.F32.PACK_AB R32, RZ, R32 ;  /* 0x00000020ff20723e */ /* 0x000fe200000000ff */
[----:B------:R-:W-:Y:S01]  /*12d60*/  FMUL R34, R34, UR13 ;  /* 0x0000000d22227c20 */ /* 0x000fe20008400000 */
[----:B------:R-:W-:Y:S01]  /*12d70*/  F2FP.F16.F32.PACK_AB R33, RZ, R33 ;  /* 0x00000021ff21723e */ /* 0x000fe200000000ff */
[----:B------:R-:W-:Y:S01]  /*12d80*/  @P6 STG.E.U16 desc[UR14][R4.64+0x12], R31 ;  /* 0x0000121f04006986 */ /* 0x000fe2000c10150e */
[----:B------:R-:W-:-:S03]  /*12d90*/  ISETP.GT.AND P6, PT, R0, 0x11, P0 ;  /* 0x000000110000780c */ /* 0x000fc600007c4270 */
[----:B------:R-:W-:Y:S01]  /*12da0*/  @P5 STG.E.U16 desc[UR14][R2.64+0x20], R32 ;  /* 0x0000202002005986 */ /* 0x000fe2000c10150e */
[----:B------:R-:W-:-:S03]  /*12db0*/  F2FP.F16.F32.PACK_AB R34, RZ, R34 ;  /* 0x00000022ff22723e */ /* 0x000fc600000000ff */
[----:B------:R-:W-:Y:S01]  /*12dc0*/  @P4 STG.E.U16 desc[UR14][R2.64+0x22], R33 ;  /* 0x0000222102004986 */ /* 0x000fe2000c10150e */
[C---:B------:R-:W-:Y:S01]  /*12dd0*/  ISETP.GT.AND P4, PT, R0.reuse, 0x18, P2 ;  /* 0x000000180000780c */ /* 0x040fe20001784270 */
[----:B------:R-:W-:Y:S01]  /*12de0*/  FMUL R35, R35, UR13 ;  /* 0x0000000d23237c20 */ /* 0x000fe20008400000 */
[----:B------:R-:W-:Y:S01]  /*12df0*/  ISETP.GT.AND P5, PT, R0, 0x19, P2 ;  /* 0x000000190000780c */ /* 0x000fe200017a4270 */
[----:B------:R-:W-:Y:S01]  /*12e00*/  FMUL R36, R36, UR13 ;  /* 0x0000000d24247c20 */ /* 0x000fe20008400000 */
[----:B------:R-:W-:Y:S01]  /*12e10*/  FMUL R37, R37, UR13 ;  /* 0x0000000d25257c20 */ /* 0x000fe20008400000 */
[----:B------:R-:W-:Y:S01]  /*12e20*/  @P3 STG.E.U16 desc[UR14][R4.64+0x20], R34 ;  /* 0x0000202204003986 */ /* 0x000fe2000c10150e */
[----:B------:R-:W-:Y:S02]  /*12e30*/  ISETP.GT.AND P3, PT, R0, 0x18, P0 ;  /* 0x000000180000780c */ /* 0x000fe40000764270 */
[----:B------:R-:W-:Y:S01]  /*12e40*/  F2FP.F16.F32.PACK_AB R35, RZ, R35 ;  /* 0x00000023ff23723e */ /* 0x000fe200000000ff */
[----:B------:R-:W-:Y:S01]  /*12e50*/  FMUL R38, R38, UR13 ;  /* 0x0000000d26267c20 */ /* 0x000fe20008400000 */
[----:B------:R-:W-:-:S02]  /*12e60*/  F2FP.F16.F32.PACK_AB R36, RZ, R36 ;  /* 0x00000024ff24723e */ /* 0x000fc400000000ff */
[----:B------:R-:W-:Y:S01]  /*12e70*/  F2FP.F16.F32.PACK_AB R37, RZ, R37 ;  /* 0x00000025ff25723e */ /* 0x000fe200000000ff */
[----:B------:R-:W-:Y:S01]  /*12e80*/  @P6 STG.E.U16 desc[UR14][R4.64+0x22], R35 ;  /* 0x0000222304006986 */ /* 0x000fe2000c10150e */
[----:B------:R-:W-:-:S03]  /*12e90*/  F2FP.F16.F32.PACK_AB R38, RZ, R38 ;  /* 0x00000026ff26723e */ /* 0x000fc600000000ff */
[----:B------:R-:W-:Y:S01]  /*12ea0*/  @P4 STG.E.U16 desc[UR14][R2.64+0x30], R36 ;  /* 0x0000302402004986 */ /* 0x000fe2000c10150e */
[C---:B------:R-:W-:Y:S02]  /*12eb0*/  ISETP.GT.AND P4, PT, R0.reuse, 0x19, P0 ;  /* 0x000000190000780c */ /* 0x040fe40000784270 */
[C---:B------:R-:W-:Y:S01]  /*12ec0*/  ISETP.GT.AND P6, PT, R0.reuse, 0x20, P2 ;  /* 0x000000200000780c */ /* 0x040fe200017c4270 */
[----:B------:R-:W-:Y:S01]  /*12ed0*/  @P5 STG.E.U16 desc[UR14][R2.64+0x32], R37 ;  /* 0x0000322502005986 */ /* 0x000fe2000c10150e */
[----:B------:R-:W-:Y:S01]  /*12ee0*/  ISETP.GT.AND P5, PT, R0, 0x21, P2 ;  /* 0x000000210000780c */ /* 0x000fe200017a4270 */
[----:B------:R-:W-:Y:S01]  /*12ef0*/  FMUL R39, R39, UR13 ;  /* 0x0000000d27277c20 */ /* 0x000fe20008400000 */
[----:B------:R-:W-:Y:S01]  /*12f00*/  FMUL R40, R40, UR13 ;  /* 0x0000000d28287c20 */ /* 0x000fe20008400000 */
[----:B------:R-:W-:Y:S01]  /*12f10*/  FMUL R41, R41, UR13 ;  /* 0x0000000d29297c20 */ /* 0x000fe20008400000 */
[----:B------:R-:W-:Y:S01]  /*12f20*/  @P3 STG.E.U16 desc[UR14][R4.64+0x30], R38 ;  /* 0x0000302604003986 */ /* 0x000fe2000c10150e */
[----:B------:R-:W-:Y:S01]  /*12f30*/  ISETP.GT.AND P3, PT, R0, 0x20, P0 ;  /* 0x000000200000780c */ /* 0x000fe20000764270 */
[----:B------:R-:W-:Y:S01]  /*12f40*/  FMUL R42, R42, UR13 ;  /* 0x0000000d2a2a7c20 */ /* 0x000fe20008400000 */
[----:B------:R-:W-:-:S02]  /*12f50*/  F2FP.F16.F32.PACK_AB R39, RZ, R39 ;  /* 0x00000027ff27723e */ /* 0x000fc400000000ff */
[----:B------:R-:W-:Y:S02]  /*12f60*/  F2FP.F16.F32.PACK_AB R40, RZ, R40 ;  /* 0x00000028ff28723e */ /* 0x000fe400000000ff */
[----:B------:R-:W-:Y:S01]  /*12f70*/  F2FP.F16.F32.PACK_AB R41, RZ, R41 ;  /* 0x00000029ff29723e */ /* 0x000fe200000000ff */
[----:B------:R-:W-:Y:S01]  /*12f80*/  @P4 STG.E.U16 desc[UR14][R4.64+0x32], R39 ;  /* 0x0000322704004986 */ /* 0x000fe2000c10150e */
[----:B------:R-:W-:Y:S02]  /*12f90*/  F2FP.F16.F32.PACK_AB R42, RZ, R42 ;  /* 0x0000002aff2a723e */ /* 0x000fe400000000ff */
        /* <DEDUP_REMOVED lines=31> */
[----:B------:R-:W-:-:S03]  /*13190*/  F2FP.F16.F32.PACK_AB R50, RZ, R50 ;  /* 0x00000032ff32723e */ /* 0x000fc600000000ff */
[----:B------:R-:W-:Y:S01]  /*131a0*/  @P6 STG.E.U16 desc[UR14][R2.64+0x60], R48 ;  /* 0x0000603002006986 */ /* 0x000fe2000c10150e */
[----:B--2---:R-:W-:-:S03]  /*131b0*/  IADD3.X R7, R3, UR8, RZ, P1, !PT ;  /* 0x0000000803077c10 */ /* 0x004fc60008ffe4ff */
[----:B------:R-:W-:Y:S01]  /*131c0*/  @P5 STG.E.U16 desc[UR14][R2.64+0x62], R49 ;  /* 0x0000623102005986 */ /* 0x000fe2000c10150e */
[C---:B------:R-:W-:Y:S02]  /*131d0*/  ISETP.GT.AND P5, PT, R0.reuse, 0x31, P0 ;  /* 0x000000310000780c */ /* 0x040fe400007a4270 */
[C---:B------:R-:W-:Y:S01]  /*131e0*/  ISETP.GT.AND P1, PT, R0.reuse, 0x38, P0 ;  /* 0x000000380000780c */ /* 0x040fe20000724270 */
[----:B------:R1:W-:Y:S01]  /*131f0*/  @P3 STG.E.U16 desc[UR14][R4.64+0x60], R50 ;  /* 0x0000603204003986 */ /* 0x0003e2000c10150e */
[C---:B------:R-:W-:Y:S02]  /*13200*/  ISETP.GT.AND P3, PT, R0.reuse, 0x39, P0 ;  /* 0x000000390000780c */ /* 0x040fe40000764270 */
[C---:B------:R-:W-:Y:S01]  /*13210*/  ISETP.GT.AND P6, PT, R0.reuse, 0x38, P2 ;  /* 0x000000380000780c */ /* 0x040fe200017c4270 */
[----:B------:R-:W-:Y:S01]  /*13220*/  FMUL R51, R51, UR13 ;  /* 0x0000000d33337c20 */ /* 0x000fe20008400000 */
[----:B------:R-:W-:Y:S01]  /*13230*/  ISETP.GT.AND P4, PT, R0, 0x39, P2 ;  /* 0x000000390000780c */ /* 0x000fe20001784270 */
[----:B------:R-:W-:Y:S01]  /*13240*/  FMUL R52, R52, UR13 ;  /* 0x0000000d34347c20 */ /* 0x000fe20008400000 */
[----:B------:R-:W-:Y:S01]  /*13250*/  FMUL R53, R53, UR13 ;  /* 0x0000000d35357c20 */ /* 0x000fe20008400000 */
[----:B------:R-:W-:Y:S01]  /*13260*/  FMUL R54, R54, UR13 ;  /* 0x0000000d36367c20 */ /* 0x000fe20008400000 */
[----:B------:R-:W-:Y:S01]  /*13270*/  FMUL R55, R55, UR13 ;  /* 0x0000000d37377c20 */ /* 0x000fe20008400000 */
[----:B------:R-:W-:Y:S01]  /*13280*/  F2FP.F16.F32.PACK_AB R51, RZ, R51 ;  /* 0x00000033ff33723e */ /* 0x000fe200000000ff */
[----:B------:R-:W-:Y:S01]  /*13290*/  @P5 IMAD.MOV.U32 R6, RZ, RZ, R4 ;  /* 0x000000ffff065224 */ /* 0x000fe200078e0004 */
[----:B------:R-:W-:Y:S01]  /*132a0*/  F2FP.F16.F32.PACK_AB R52, RZ, R52 ;  /* 0x00000034ff34723e */ /* 0x000fe200000000ff */
[C---:B-1----:R-:W-:Y:S01]  /*132b0*/  VIADD R4, R2.reuse, UR9 ;  /* 0x0000000902047c36 */ /* 0x042fe20008000000 */
[----:B------:R-:W-:Y:S01]  /*132c0*/  F2FP.F16.F32.PACK_AB R53, RZ, R53 ;  /* 0x00000035ff35723e */ /* 0x000fe200000000ff */
[----:B------:R-:W-:Y:S01]  /*132d0*/  VIADD R8, R2, UR9 ;  /* 0x0000000902087c36 */ /* 0x000fe20008000000 */
[----:B------:R-:W-:Y:S01]  /*132e0*/  F2FP.F16.F32.PACK_AB R54, RZ, R54 ;  /* 0x00000036ff36723e */ /* 0x000fe200000000ff */
[----:B------:R-:W-:Y:S01]  /*132f0*/  @P3 IMAD.MOV.U32 R9, RZ, RZ, R7 ;  /* 0x000000ffff093224 */ /* 0x000fe200078e0007 */
[----:B------:R-:W-:Y:S01]  /*13300*/  @P1 MOV R5, R7 ;  /* 0x0000000700051202 */ /* 0x000fe20000000f00 */
[----:B------:R-:W-:Y:S01]  /*13310*/  @P5 STG.E.U16 desc[UR14][R6.64+0x62], R51 ;  /* 0x0000623306005986 */ /* 0x000fe2000c10150e */
[----:B------:R-:W-:-:S03]  /*13320*/  F2FP.F16.F32.PACK_AB R55, RZ, R55 ;  /* 0x00000037ff37723e */ /* 0x000fc600000000ff */
[----:B------:R-:W-:Y:S04]  /*13330*/  @P6 STG.E.U16 desc[UR14][R2.64+0x70], R52 ;  /* 0x0000703402006986 */ /* 0x000fe8000c10150e */
[----:B------:R-:W-:Y:S04]  /*13340*/  @P4 STG.E.U16 desc[UR14][R2.64+0x72], R53 ;  /* 0x0000723502004986 */ /* 0x000fe8000c10150e */
[----:B------:R1:W-:Y:S01]  /*13350*/  @P1 STG.E.U16 desc[UR14][R4.64+0x70], R54 ;  /* 0x0000703604001986 */ /* 0x0003e2000c10150e */
[----:B------:R-:W-:-:S03]  /*13360*/  ISETP.GT.AND P1, PT, R0, 0x40, P0 ;  /* 0x000000400000780c */ /* 0x000fc60000724270 */
[----:B------:R2:W-:Y:S01]  /*13370*/  @P3 STG.E.U16 desc[UR14][R8.64+0x72], R55 ;  /* 0x0000723708003986 */ /* 0x0005e2000c10150e */
[C---:B------:R-:W-:Y:S02]  /*13380*/  ISETP.GT.AND P3, PT, R0.reuse, 0x41, P0 ;  /* 0x000000410000780c */ /* 0x040fe40000764270 */
[C---:B------:R-:W-:Y:S02]  /*13390*/  ISETP.GT.AND P4, PT, R0.reuse, 0x40, P2 ;  /* 0x000000400000780c */ /* 0x040fe40001784270 */
[----:B------:R-:W-:Y:S01]  /*133a0*/  ISETP.GT.AND P5, PT, R0, 0x41, P2 ;  /* 0x000000410000780c */ /* 0x000fe200017a4270 */
[----:B------:R-:W-:Y:S01]  /*133b0*/  FMUL R56, R56, UR13 ;  /* 0x0000000d38387c20 */ /* 0x000fe20008400000 */
[----:B------:R-:W-:Y:S01]  /*133c0*/  FMUL R57, R57, UR13 ;  /* 0x0000000d39397c20 */ /* 0x000fe20008400000 */
[----:B------:R-:W-:Y:S01]  /*133d0*/  FMUL R58, R58, UR13 ;  /* 0x0000000d3a3a7c20 */ /* 0x000fe20008400000 */
[----:B------:R-:W-:Y:S02]  /*133e0*/  FMUL R59, R59, UR13 ;  /* 0x0000000d3b3b7c20 */ /* 0x000fe40008400000 */
[----:B------:R-:W-:Y:S01]  /*133f0*/  F2FP.F16.F32.PACK_AB R56, RZ, R56 ;  /* 0x00000038ff38723e */ /* 0x000fe200000000ff */
[--C-:B-1----:R-:W-:Y:S01]  /*13400*/  @P1 IMAD.MOV.U32 R5, RZ, RZ, R7.reuse ;  /* 0x000000ffff051224 */ /* 0x102fe200078e0007 */
[----:B------:R-:W-:Y:S01]  /*13410*/  F2FP.F16.F32.PACK_AB R57, RZ, R57 ;  /* 0x00000039ff39723e */ /* 0x000fe200000000ff */
[----:B--2---:R-:W-:Y:S01]  /*13420*/  @P3 IMAD.MOV.U32 R9, RZ, RZ, R7 ;  /* 0x000000ffff093224 */ /* 0x004fe200078e0007 */
[----:B------:R-:W-:-:S02]  /*13430*/  F2FP.F16.F32.PACK_AB R58, RZ, R58 ;  /* 0x0000003aff3a723e */ /* 0x000fc400000000ff */
[----:B------:R-:W-:Y:S01]  /*13440*/  F2FP.F16.F32.PACK_AB R59, RZ, R59 ;  /* 0x0000003bff3b723e */ /* 0x000fe200000000ff */
        /* <DEDUP_REMOVED lines=18> */
[----:B------:R-:W-:Y:S01]  /*13570*/  @P4 STG.E.U16 desc[UR14][R2.64+0x90], R60 ;  /* 0x0000903c02004986 */ /* 0x000fe2000c10150e */
[----:B------:R-:W-:-:S03]  /*13580*/  ISETP.GT.AND P4, PT, R0, 0x50, P2 ;  /* 0x000000500000780c */ /* 0x000fc60001784270 */
[----:B------:R-:W-:Y:S01]  /*13590*/  @P5 STG.E.U16 desc[UR14][R2.64+0x92], R61 ;  /* 0x0000923d02005986 */ /* 0x000fe2000c10150e */
[----:B------:R-:W-:-:S03]  /*135a0*/  FMUL R64, R64, UR13 ;  /* 0x0000000d40407c20 */ /* 0x000fc60008400000 */
[----:B------:R1:W-:Y:S01]  /*135b0*/  @P1 STG.E.U16 desc[UR14][R4.64+0x90], R62 ;  /* 0x0000903e04001986 */ /* 0x0003e2000c10150e */
[----:B------:R-:W-:-:S03]  /*135c0*/  ISETP.GT.AND P1, PT, R0, 0x50, P0 ;  /* 0x000000500000780c */ /* 0x000fc60000724270 */
[----:B------:R2:W-:Y:S01]  /*135d0*/  @P3 STG.E.U16 desc[UR14][R8.64+0x92], R63 ;  /* 0x0000923f08003986 */ /* 0x0005e2000c10150e */
        /* <DEDUP_REMOVED lines=8> */
[----:B------:R-:W-:Y:S01]  /*13660*/  ISETP.GT.AND P4, PT, R0, 0x58, P2 ;  /* 0x000000580000780c */ /* 0x000fe20001784270 */
[--C-:B-1----:R-:W-:Y:S01]  /*13670*/  @P1 IMAD.MOV.U32 R5, RZ, RZ, R7.reuse ;  /* 0x000000ffff051224 */ /* 0x102fe200078e0007 */
[----:B------:R-:W-:Y:S01]  /*13680*/  F2FP.F16.F32.PACK_AB R66, RZ, R66 ;  /* 0x00000042ff42723e */ /* 0x000fe200000000ff */
[----:B--2---:R-:W-:Y:S01]  /*13690*/  @P3 IMAD.MOV.U32 R9, RZ, RZ, R7 ;  /* 0x000000ffff093224 */ /* 0x004fe200078e0007 */
[----:B------:R-:W-:Y:S01]  /*136a0*/  F2FP.F16.F32.PACK_AB R67, RZ, R67 ;  /* 0x00000043ff43723e */ /* 0x000fe200000000ff */
[----:B------:R-:W-:Y:S01]  /*136b0*/  FMUL R68, R68, UR13 ;  /* 0x0000000d44447c20 */ /* 0x000fe20008400000 */
[----:B------:R-:W-:Y:S04]  /*136c0*/  @P5 STG.E.U16 desc[UR14][R2.64+0xa2], R65 ;  /* 0x0000a24102005986 */ /* 0x000fe8000c10150e */
[----:B------:R1:W-:Y:S01]  /*136d0*/  @P1 STG.E.U16 desc[UR14][R4.64+0xa0], R66 ;  /* 0x0000a04204001986 */ /* 0x0003e2000c10150e */
[----:B------:R-:W-:-:S02]  /*136e0*/  ISETP.GT.AND P1, PT, R0, 0x58, P0 ;  /* 0x000000580000780c */ /* 0x000fc40000724270 */
[----:B------:R-:W-:Y:S01]  /*136f0*/  F2FP.F16.F32.PACK_AB R68, RZ, R68 ;  /* 0x00000044ff44723e */ /* 0x000fe200000000ff */
[----:B------:R2:W-:Y:S01]  /*13700*/  @P3 STG.E.U16 desc[UR14][R8.64+0xa2], R67 ;  /* 0x0000a24308003986 */ /* 0x0005e2000c10150e */
[C---:B------:R-:W-:Y:S02]  /*13710*/  ISETP.GT.AND P3, PT, R0.reuse, 0x59, P0 ;  /* 0x000000590000780c */ /* 0x040fe40000764270 */
[C---:B------:R-:W-:Y:S01]  /*13720*/  ISETP.GT.AND P5, PT, R0.reuse, 0x59, P2 ;  /* 0x000000590000780c */ /* 0x040fe200017a4270 */
[----:B------:R-:W-:Y:S01]  /*13730*/  FMUL R69, R69, UR13 ;  /* 0x0000000d45457c20 */ /* 0x000fe20008400000 */
[----:B------:R-:W-:Y:S01]  /*13740*/  @P4 STG.E.U16 desc[UR14][R2.64+0xb0], R68 ;  /* 0x0000b04402004986 */ /* 0x000fe2000c10150e */
[----:B------:R-:W-:Y:S01]  /*13750*/  ISETP.GT.AND P4, PT, R0, 0x60, P2 ;  /* 0x000000600000780c */ /* 0x000fe20001784270 */
[----:B------:R-:W-:Y:S01]  /*13760*/  FMUL R70, R70, UR13 ;  /* 0x0000000d46467c20 */ /* 0x000fe20008400000 */
[----:B------:R-:W-:Y:S01]  /*13770*/  FMUL R71, R71, UR13 ;  /* 0x0000000d47477c20 */ /* 0x000fe20008400000 */
[----:B------:R-:W-:Y:S01]  /*13780*/  FMUL R72, R72, UR13 ;  /* 0x0000000d48487c20 */ /* 0x000fe20008400000 */
[----:B------:R-:W-:Y:S01]  /*13790*/  F2FP.F16.F32.PACK_AB R69, RZ, R69 ;  /* 0x00000045ff45723e */ /* 0x000fe200000000ff */
[----:B-1----:R-:W-:Y:S01]  /*137a0*/  @P1 IMAD.MOV.U32 R5, RZ, RZ, R7 ;  /* 0x000000ffff051224 */ /* 0x002fe200078e0007 */
[----:B------:R-:W-:-:S02]  /*137b0*/  F2FP.F16.F32.PACK_AB R70, RZ, R70 ;  /* 0x00000046ff46723e */ /* 0x000fc400000000ff */
[----:B------:R-:W-:Y:S01]  /*137c0*/  F2FP.F16.F32.PACK_AB R71, RZ, R71 ;  /* 0x00000047ff47723e */ /* 0x000fe200000000ff */
[----:B--2---:R-:W-:Y:S01]  /*137d0*/  @P3 IMAD.MOV.U32 R9, RZ, RZ, R7 ;  /* 0x000000ffff093224 */ /* 0x004fe200078e0007 */
[----:B------:R-:W-:Y:S01]  /*137e0*/  F2FP.F16.F32.PACK_AB R72, RZ, R72 ;  /* 0x00000048ff48723e */ /* 0x000fe200000000ff */
[----:B------:R-:W-:Y:S01]  /*137f0*/  @P5 STG.E.U16 desc[UR14][R2.64+0xb2], R69 ;  /* 0x0000b24502005986 */ /* 0x000fe2000c10150e */
[C---:B------:R-:W-:Y:S01]  /*13800*/  ISETP.GT.AND P5, PT, R0.reuse, 0x61, P2 ;  /* 0x000000610000780c */ /* 0x040fe200017a4270 */
[----:B------:R-:W-:Y:S02]  /*13810*/  FMUL R73, R73, UR13 ;  /* 0x0000000d49497c20 */ /* 0x000fe40008400000 */
[----:B------:R1:W-:Y:S04]  /*13820*/  @P1 STG.E.U16 desc[UR14][R4.64+0xb0], R70 ;  /* 0x0000b04604001986 */ /* 0x0003e8000c10150e */
[----:B------:R2:W-:Y:S01]  /*13830*/  @P3 STG.E.U16 desc[UR14][R8.64+0xb2], R71 ;  /* 0x0000b24708003986 */ /* 0x0005e2000c10150e */
[----:B------:R-:W-:-:S03]  /*13840*/  ISETP.GT.AND P3, PT, R0, 0x60, P0 ;  /* 0x000000600000780c */ /* 0x000fc60000764270 */
[----:B------:R-:W-:Y:S01]  /*13850*/  @P4 STG.E.U16 desc[UR14][R2.64+0xc0], R72 ;  /* 0x0000c04802004986 */ /* 0x000fe2000c10150e */
[----:B------:R-:W-:Y:S02]  /*13860*/  ISETP.GT.AND P4, PT, R0, 0x61, P0 ;  /* 0x000000610000780c */ /* 0x000fe40000784270 */
[----:B------:R-:W-:Y:S01]  /*13870*/  F2FP.F16.F32.PACK_AB R73, RZ, R73 ;  /* 0x00000049ff49723e */ /* 0x000fe200000000ff */
[----:B------:R-:W-:Y:S01]  /*13880*/  FMUL R74, R74, UR13 ;  /* 0x0000000d4a4a7c20 */ /* 0x000fe20008400000 */
[----:B------:R-:W-:Y:S01]  /*13890*/  FMUL R75, R75, UR13 ;  /* 0x0000000d4b4b7c20 */ /* 0x000fe20008400000 */
[C---:B------:R-:W-:Y:S02]  /*138a0*/  ISETP.GT.AND P1, PT, R0.reuse, 0x69, P2 ;  /* 0x000000690000780c */ /* 0x040fe40001724270 */
[----:B------:R-:W-:Y:S01]  /*138b0*/  @P5 STG.E.U16 desc[UR14][R2.64+0xc2], R73 ;  /* 0x0000c24902005986 */ /* 0x000fe2000c10150e */
[----:B------:R-:W-:Y:S01]  /*138c0*/  ISETP.GT.AND P5, PT, R0, 0x68, P2 ;  /* 0x000000680000780c */ /* 0x000fe200017a4270 */
[----:B------:R-:W-:Y:S01]  /*138d0*/  FMUL R76, R76, UR13 ;  /* 0x0000000d4c4c7c20 */ /* 0x000fe20008400000 */
[----:B------:R-:W-:-:S02]  /*138e0*/  F2FP.F16.F32.PACK_AB R74, RZ, R74 ;  /* 0x0000004aff4a723e */ /* 0x000fc400000000ff */
[----:B-1----:R-:W-:Y:S01]  /*138f0*/  @P3 MOV R5, R7 ;  /* 0x0000000700053202 */ /* 0x002fe20000000f00 */
[----:B--2---:R-:W-:Y:S01]  /*13900*/  @P4 IMAD.MOV.U32 R9, RZ, RZ, R7 ;  /* 0x000000ffff094224 */ /* 0x004fe200078e0007 */
[----:B------:R-:W-:Y:S01]  /*13910*/  F2FP.F16.F32.PACK_AB R75, RZ, R75 ;  /* 0x0000004bff4b723e */ /* 0x000fe200000000ff */
[----:B------:R-:W-:Y:S01]  /*13920*/  FMUL R77, R77, UR13 ;  /* 0x0000000d4d4d7c20 */ /* 0x000fe20008400000 */
[----:B------:R-:W-:Y:S01]  /*13930*/  F2FP.F16.F32.PACK_AB R76, RZ, R76 ;  /* 0x0000004cff4c723e */ /* 0x000fe200000000ff */
[----:B------:R1:W-:Y:S01]  /*13940*/  @P3 STG.E.U16 desc[UR14][R4.64+0xc0], R74 ;  /* 0x0000c04a04003986 */ /* 0x0003e2000c10150e */
[C---:B------:R-:W-:Y:S02]  /*13950*/  ISETP.GT.AND P3, PT, R0.reuse, 0x68, P0 ;  /* 0x000000680000780c */ /* 0x040fe40000764270 */
[----:B------:R-:W-:Y:S01]  /*13960*/  F2FP.F16.F32.PACK_AB R77, RZ, R77 ;  /* 0x0000004dff4d723e */ /* 0x000fe200000000ff */
[----:B------:R2:W-:Y:S01]  /*13970*/  @P4 STG.E.U16 desc[UR14][R8.64+0xc2], R75 ;  /* 0x0000c24b08004986 */ /* 0x0005e2000c10150e */
[----:B------:R-:W-:-:S03]  /*13980*/  ISETP.GT.AND P4, PT, R0, 0x69, P0 ;  /* 0x000000690000780c */ /* 0x000fc60000784270 */
[----:B------:R-:W-:Y:S01]  /*13990*/  @P5 STG.E.U16 desc[UR14][R2.64+0xd0], R76 ;  /* 0x0000d04c02005986 */ /* 0x000fe2000c10150e */
[----:B------:R-:W-:-:S03]  /*139a0*/  FMUL R78, R78, UR13 ;  /* 0x0000000d4e4e7c20 */ /* 0x000fc60008400000 */
[----:B------:R-:W-:Y:S01]  /*139b0*/  @P1 STG.E.U16 desc[UR14][R2.64+0xd2], R77 ;  /* 0x0000d24d02001986 */ /* 0x000fe2000c10150e */
[----:B------:R-:W-:Y:S01]  /*139c0*/  ISETP.GT.AND P1, PT, R0, 0x70, P2 ;  /* 0x000000700000780c */ /* 0x000fe20001724270 */
[----:B------:R-:W-:Y:S01]  /*139d0*/  FMUL R79, R79, UR13 ;  /* 0x0000000d4f4f7c20 */ /* 0x000fe20008400000 */
[----:B------:R-:W-:Y:S01]  /*139e0*/  FMUL R80, R80, UR13 ;  /* 0x0000000d50507c20 */ /* 0x000fe20008400000 */
[----:B------:R-:W-:Y:S01]  /*139f0*/  F2FP.F16.F32.PACK_AB R78, RZ, R78 ;  /* 0x0000004eff4e723e */ /* 0x000fe200000000ff */
[--C-:B-1----:R-:W-:Y:S02]  /*13a00*/  @P3 IMAD.MOV.U32 R5, RZ, RZ, R7.reuse ;  /* 0x000000ffff053224 */ /* 0x102fe400078e0007 */
[----:B------:R-:W-:Y:S01]  /*13a10*/  F2FP.F16.F32.PACK_AB R79, RZ, R79 ;  /* 0x0000004fff4f723e */ /* 0x000fe200000000ff */
[----:B--2---:R-:W-:Y:S01]  /*13a20*/  @P4 IMAD.MOV.U32 R9, RZ, RZ, R7 ;  /* 0x000000ffff094224 */ /* 0x004fe200078e0007 */
[----:B------:R-:W-:Y:S01]  /*13a30*/  F2FP.F16.F32.PACK_AB R80, RZ, R80 ;  /* 0x00000050ff50723e */ /* 0x000fe200000000ff */
[----:B------:R-:W-:Y:S01]  /*13a40*/  @P3 STG.E.U16 desc[UR14][R4.64+0xd0], R78 ;  /* 0x0000d04e04003986 */ /* 0x000fe2000c10150e */
[----:B------:R-:W-:-:S02]  /*13a50*/  ISETP.GT.AND P6, PT, R0, 0x70, P0 ;  /* 0x000000700000780c */ /* 0x000fc400007c4270 */
[C---:B------:R-:W-:Y:S01]  /*13a60*/  ISETP.GT.AND P5, PT, R0.reuse, 0x71, P0 ;  /* 0x000000710000780c */ /* 0x040fe200007a4270 */
        /* <DEDUP_REMOVED lines=9> */
[----:B------:R-:W-:Y:S01]  /*13b00*/  FMUL R84, R84, UR13 ;  /* 0x0000000d54547c20 */ /* 0x000fe20008400000 */
[----:B------:R-:W-:Y:S01]  /*13b10*/  ISETP.GT.AND P0, PT, R0, 0x79, P0 ;  /* 0x000000790000780c */ /* 0x000fe20000704270 */
[----:B------:R-:W-:Y:S01]  /*13b20*/  FMUL R85, R85, UR13 ;  /* 0x0000000d55557c20 */ /* 0x000fe20008400000 */
[----:B------:R-:W-:Y:S01]  /*13b30*/  FMUL R86, R86, UR13 ;  /* 0x0000000d56567c20 */ /* 0x000fe20008400000 */
[----:B------:R-:W-:Y:S01]  /*13b40*/  F2FP.F16.F32.PACK_AB R81, RZ, R81 ;  /* 0x00000051ff51723e */ /* 0x000fe200000000ff */
[----:B-1----:R-:W-:Y:S01]  /*13b50*/  @P5 IMAD.MOV.U32 R9, RZ, RZ, R7 ;  /* 0x000000ffff095224 */ /* 0x002fe200078e0007 */
[----:B------:R-:W-:-:S02]  /*13b60*/  F2FP.F16.F32.PACK_AB R82, RZ, R82 ;  /* 0x00000052ff52723e */ /* 0x000fc400000000ff */
[----:B------:R-:W-:Y:S01]  /*13b70*/  @P6 MOV R5, R7 ;  /* 0x0000000700056202 */ /* 0x000fe20000000f00 */
[--C-:B------:R-:W-:Y:S01]  /*13b80*/  @P3 IMAD.MOV.U32 R10, RZ, RZ, R2.reuse ;  /* 0x000000ffff0a3224 */ /* 0x100fe200078e0002 */
[----:B------:R-:W-:Y:S01]  /*13b90*/  F2FP.F16.F32.PACK_AB R83, RZ, R83 ;  /* 0x00000053ff53723e */ /* 0x000fe200000000ff */
[--C-:B------:R-:W-:Y:S01]  /*13ba0*/  @P3 IMAD.MOV.U32 R11, RZ, RZ, R3.reuse ;  /* 0x000000ffff0b3224 */ /* 0x100fe200078e0003 */
[----:B------:R-:W-:Y:S01]  /*13bb0*/  F2FP.F16.F32.PACK_AB R84, RZ, R84 ;  /* 0x00000054ff54723e */ /* 0x000fe200000000ff */
[----:B------:R-:W-:Y:S01]  /*13bc0*/  @P2 IMAD.MOV.U32 R12, RZ, RZ, R2 ;  /* 0x000000ffff0c2224 */ /* 0x000fe200078e0002 */
[----:B------:R-:W-:Y:S01]  /*13bd0*/  F2FP.F16.F32.PACK_AB R85, RZ, R85 ;  /* 0x00000055ff55723e */ /* 0x000fe200000000ff */
[----:B------:R-:W-:Y:S01]  /*13be0*/  @P2 IMAD.MOV.U32 R13, RZ, RZ, R3 ;  /* 0x000000ffff0d2224 */ /* 0x000fe200078e0003 */
[----:B------:R2:W-:Y:S01]  /*13bf0*/  @P1 STG.E.U16 desc[UR14][R2.64+0xe2], R81 ;  /* 0x0000e25102001986 */ /* 0x0005e2000c10150e */
[C---:B------:R-:W-:Y:S01]  /*13c00*/  VIADD R14, R2.reuse, UR9 ;  /* 0x00000009020e7c36 */ /* 0x040fe20008000000 */
[----:B------:R-:W-:Y:S01]  /*13c10*/  F2FP.F16.F32.PACK_AB R86, RZ, R86 ;  /* 0x00000056ff56723e */ /* 0x000fe200000000ff */
[----:B------:R-:W-:Y:S01]  /*13c20*/  @P4 IMAD.MOV.U32 R15, RZ, RZ, R7 ;  /* 0x000000ffff0f4224 */ /* 0x000fe200078e0007 */
[----:B------:R2:W-:Y:S01]  /*13c30*/  @P6 STG.E.U16 desc[UR14][R4.64+0xe0], R82 ;  /* 0x0000e05204006986 */ /* 0x0005e2000c10150e */
[----:B------:R-:W-:-:S03]  /*13c40*/  VIADD R16, R2, UR9 ;  /* 0x0000000902107c36 */ /* 0x000fc60008000000 */
[----:B------:R2:W-:Y:S04]  /*13c50*/  @P5 STG.E.U16 desc[UR14][R8.64+0xe2], R83 ;  /* 0x0000e25308005986 */ /* 0x0005e8000c10150e */
[----:B------:R2:W-:Y:S04]  /*13c60*/  @P3 STG.E.U16 desc[UR14][R10.64+0xf0], R84 ;  /* 0x0000f0540a003986 */ /* 0x0005e8000c10150e */
[----:B------:R2:W-:Y:S01]  /*13c70*/  @P2 STG.E.U16 desc[UR14][R12.64+0xf2], R85 ;  /* 0x0000f2550c002986 */ /* 0x0005e2000c10150e */
[----:B------:R-:W-:-:S03]  /*13c80*/  FMUL R87, R87, UR13 ;  /* 0x0000000d57577c20 */ /* 0x000fc60008400000 */
[----:B------:R2:W-:Y:S01]  /*13c90*/  @P4 STG.E.U16 desc[UR14][R14.64+0xf0], R86 ;  /* 0x0000f0560e004986 */ /* 0x0005e2000c10150e */
[----:B------:R-:W-:Y:S05]  /*13ca0*/  @!P0 EXIT ;  /* 0x000000000000894d */ /* 0x000fea0003800000 */
[----:B------:R-:W-:Y:S01]  /*13cb0*/  F2FP.F16.F32.PACK_AB R87, RZ, R87 ;  /* 0x00000057ff57723e */ /* 0x000fe200000000ff */
[----:B------:R-:W-:-:S05]  /*13cc0*/  IMAD.MOV.U32 R17, RZ, RZ, R7 ;  /* 0x000000ffff117224 */ /* 0x000fca00078e0007 */
[----:B------:R-:W-:Y:S01]  /*13cd0*/  STG.E.U16 desc[UR14][R16.64+0xf2], R87 ;  /* 0x0000f25710007986 */ /* 0x000fe2000c10150e */
[----:B------:R-:W-:Y:S05]  /*13ce0*/  EXIT ;  /* 0x000000000000794d */ /* 0x000fea0003800000 */
.L_x_14:
[----:B------:R-:W-:-:S13]  /*13cf0*/  ISETP.NE.AND P0, PT, RZ, UR7, PT ;  /* 0x00000007ff007c0c */ /* 0x000fda000bf05270 */
[----:B------:R-:W-:Y:S05]  /*13d00*/  @P0 EXIT ;  /* 0x000000000000094d */ /* 0x000fea0003800000 */
[----:B------:R-:W-:-:S13]  /*13d10*/  ELECT P0, URZ, PT ;  /* 0x00000000003f782f */ /* 0x000fda0003800000 */
[----:B------:R-:W-:Y:S05]  /*13d20*/  @!P0 BRA `(.L_x_531) ;  /* 0x00000008001c8947 */ /* 0x000fea0003800000 */
[----:B------:R-:W-:-:S06]  /*13d30*/  UISETP.GE.AND UP0, UPT, UR5, 0x1, UPT ;  /* 0x000000010500788c */ /* 0x000fcc000bf06270 */
[----:B------:R-:W-:-:S13]  /*13d40*/  PLOP3.LUT P0, PT, PT, PT, UP0, 0x80, 0x0 ;  /* 0x000000000000781c */ /* 0x000fda0003f0f008 */
[----:B------:R-:W-:Y:S05]  /*13d50*/  @!P0 BRA `(.L_x_531) ;  /* 0x0000000800108947 */ /* 0x000fea0003800000 */
[----:B------:R-:W0:Y:S01]  /*13d60*/  S2R R3, SR_CgaCtaId ;  /* 0x0000000000037919 */ /* 0x000e220000008800 */
[----:B------:R-:W-:Y:S01]  /*13d70*/  IMAD.SHL.U32 R21, R4, 0x100, RZ ;  /* 0x0000010004157824 */ /* 0x000fe200078e00ff */
[----:B------:R-:W-:Y:S01]  /*13d80*/  ULDC UR8, c[0x0][0x384] ;  /* 0x0000e10000087ab9 */ /* 0x000fe20000000800 */
[----:B------:R-:W-:Y:S01]  /*13d90*/  UIADD3 UR7, UR5, 0x1, URZ ;  /* 0x0000000105077890 */ /* 0x000fe2000fffe03f */
[----:B------:R-:W-:Y:S01]  /*13da0*/  LOP3.LUT P0, RZ, R9, 0x1f, RZ, 0xc0, !PT ;  /* 0x0000001f09ff7812 */ /* 0x000fe2000780c0ff */
[----:B------:R-:W-:Y:S01]  /*13db0*/  IMAD.HI.U32 R4, R21, UR8, RZ ;  /* 0x0000000815047c27 */ /* 0x000fe2000f8e00ff */
[----:B------:R-:W-:Y:S01]  /*13dc0*/  ULDC UR9, c[0x0][0x388] ;  /* 0x0000e20000097ab9 */ /* 0x000fe20000000800 */
[C---:B------:R-:W-:Y:S02]  /*13dd0*/  ISETP.NE.AND P1, PT, R7.reuse, RZ, PT ;  /* 0x000000ff0700720c */ /* 0x040fe40003f25270 */
[----:B------:R-:W-:Y:S02]  /*13de0*/  CS2R R8, SRZ ;  /* 0x0000000000087805 */ /* 0x000fe4000001ff00 */
[----:B------:R-:W-:Y:S01]  /*13df0*/  ISETP.NE.OR P0, PT, R7, RZ, !P0 ;  /* 0x000000ff0700720c */ /* 0x000fe20004705670 */
[----:B------:R-:W-:Y:S01]  /*13e00*/  IMAD.MOV.U32 R5, RZ, RZ, 0x1 ;  /* 0x00000001ff057424 */ /* 0x000fe200078e00ff */
[----:B------:R-:W-:-:S02]  /*13e10*/  CS2R R6, SRZ ;  /* 0x0000000000067805 */ /* 0x000fc4000001ff00 */
[----:B------:R-:W-:Y:S01]  /*13e20*/  MOV R10, RZ ;  /* 0x000000ff000a7202 */ /* 0x000fe20000000f00 */
[----:B------:R-:W-:Y:S01]  /*13e30*/  IMAD.U32 R22, RZ, RZ, UR7 ;  /* 0x00000007ff167e24 */ /* 0x000fe2000f8e00ff */
[----:B------:R-:W-:Y:S01]  /*13e40*/  SHF.R.U32.HI R4, RZ, UR9, R4 ;  /* 0x00000009ff047c19 */ /* 0x000fe20008011604 */
[----:B0-----:R-:W-:-:S05]  /*13e50*/  IMAD.SHL.U32 R0, R3, 0x40, RZ ;  /* 0x0000004003007824 */ /* 0x001fca00078e00ff */
[----:B------:R-:W-:-:S05]  /*13e60*/  LOP3.LUT R0, R0, 0x40, RZ, 0xc0, !PT ;  /* 0x0000004000007812 */ /* 0x000fca00078ec0ff */
[----:B------:R-:W-:Y:S02]  /*13e70*/  IMAD R2, R11, 0x80, R0 ;  /* 0x000000800b027824 */ /* 0x000fe400078e0200 */
[----:B------:R-:W-:Y:S02]  /*13e80*/  IMAD.U32 R11, RZ, RZ, UR6 ;  /* 0x00000006ff0b7e24 */ /* 0x000fe4000f8e00ff */
[----:B------:R-:W-:-:S03]  /*13e90*/  IMAD.SHL.U32 R0, R3, 0x800, RZ ;  /* 0x0000080003007824 */ /* 0x000fc600078e00ff */
[----:B------:R-:W-:Y:S02]  /*13ea0*/  LOP3.LUT R3, R11, 0x2, RZ, 0xfc, !PT ;  /* 0x000000020b037812 */ /* 0x000fe400078efcff */
[----:B------:R-:W-:-:S07]  /*13eb0*/  LOP3.LUT R0, R0, 0x800, RZ, 0xc0, !PT ;  /* 0x0000080000007812 */ /* 0x000fce00078ec0ff */
.L_x_535:
[----:B------:R-:W0:Y:S01]  /*13ec0*/  S2R R12, SR_CgaCtaId ;  /* 0x00000000000c7919 */ /* 0x000e220000008800 */
[----:B------:R-:W-:-:S04]  /*13ed0*/  MOV R11, 0x400 ;  /* 0x00000400000b7802 */ /* 0x000fc80000000f00 */
[----:B0-----:R-:W-:Y:S02]  /*13ee0*/  LEA R20, R12, R11, 0x18 ;  /* 0x0000000b0c147211 */ /* 0x001fe400078ec0ff */
[----:B------:R-:W-:-:S03]  /*13ef0*/  SHF.L.U32 R11, R5, 0x1f, RZ ;  /* 0x0000001f050b7819 */ /* 0x000fc600000006ff */
[----:B------:R-:W-:-:S07]  /*13f00*/  IMAD R12, R7, 0x8, R20 ;  /* 0x00000008070c7824 */ /* 0x000fce00078e0214 */
.L_x_532:
[----:B0-----:R0:W1:Y:S02]  /*13f10*/  SYNCS.PHASECHK.TRANS64.TRYWAIT P2, [R12+URZ+0x36048], R11 ;  /* 0x0360480b0c0075a7 */ /* 0x001064000804017f */
[----:B-1----:R-:W-:Y:S05]  /*13f20*/  @!P2 NANOSLEEP.SYNCS 0x989680 ;  /* 0x009896800000a95d */ /* 0x002fea0003900000 */
[----:B------:R-:W1:Y:S02]  /*13f30*/  @!P2 SYNCS.PHASECHK.TRANS64 P2, [R12+URZ+0x36048], R11 ;  /* 0x0360480b0c00a5a7 */ /* 0x000e64000804007f */
[----:B-1----:R-:W-:Y:S05]  /*13f40*/  @!P2 BRA `(.L_x_532) ;  /* 0xfffffffc00f0a947 */ /* 0x002fea000383ffff */
[----:B0-----:R-:W0:Y:S02]  /*13f50*/  @!P1 LDC R11, c[0x0][0x580] ;  /* 0x00016000ff0b9b82 */ /* 0x001e240000000800 */
[----:B0-----:R0:W-:Y:S02]  /*13f60*/  @!P1 SYNCS.ARRIVE.TRANS64 RZ, [R12+URZ+0x36000], R11 ;  /* 0x0360000b0cff99a7 */ /* 0x0011e4000800003f */
[----:B0-----:R-:W-:-:S04]  /*13f70*/  PRMT R11, R3, 0x9910, RZ ;  /* 0x00009910030b7816 */ /* 0x001fc800000000ff */
[----:B------:R-:W-:-:S13]  /*13f80*/  ISETP.NE.AND P2, PT, R11, 0x2, PT ;  /* 0x000000020b00780c */ /* 0x000fda0003f45270 */
[----:B------:R-:W-:Y:S05]  /*13f90*/  @P2 BRA `(.L_x_533) ;  /* 0x0000000000042947 */ /* 0x000fea0003800000 */
[----:B------:R-:W-:Y:S01]  /*13fa0*/  BPT.TRAP 0x1 ;  /* 0x000000040000795c */ /* 0x000fe20000300000 */
.L_x_533:
[----:B------:R-:W-:Y:S05]  /*13fb0*/  @P0 BRA `(.L_x_534) ;  /* 0x0000000000040947 */ /* 0x000fea0003800000 */
[----:B------:R-:W-:Y:S01]  /*13fc0*/  BPT.TRAP 0x1 ;  /* 0x000000040000795c */ /* 0x000fe20000300000 */
.L_x_534:
[----:B------:R-:W0:Y:S01]  /*13fd0*/  LDC R14, c[0x0][0x380] ;  /* 0x0000e000ff0e7b82 */ /* 0x000e220000000800 */
[----:B------:R-:W-:Y:S01]  /*13fe0*/  R2UR UR7, R4 ;  /* 0x00000000040772ca */ /* 0x000fe200000e0000 */
[----:B------:R-:W-:Y:S01]  /*13ff0*/  ULDC UR13, c[0x0][0x38c] ;  /* 0x0000e300000d7ab9 */ /* 0x000fe20000000800 */
[----:B------:R-:W-:Y:S01]  /*14000*/  R2UR UR22, R20 ;  /* 0x00000000141672ca */ /* 0x000fe200000e0000 */
[----:B------:R-:W-:Y:S01]  /*14010*/  ULDC.64 UR8, c[0x0][0x3c8] ;  /* 0x0000f20000087ab9 */ /* 0x000fe20000000a00 */
[----:B------:R-:W-:Y:S01]  /*14020*/  UISETP.NE.AND UP0, UPT, UR13, 0x1, UPT ;  /* 0x000000010d00788c */ /* 0x000fe2000bf05270 */
[----:B------:R-:W-:Y:S01]  /*14030*/  R2UR UR17, R12 ;  /* 0x000000000c1172ca */ /* 0x000fe200000e0000 */
[C---:B------:R-:W-:Y:S01]  /*14040*/  VIADD R13, R10.reuse, 0x1 ;  /* 0x000000010a0d7836 */ /* 0x040fe20000000000 */
[----:B------:R-:W1:Y:S01]  /*14050*/  LDC.64 R16, c[0x0][0x3f8] ;  /* 0x0000fe00ff107b82 */ /* 0x000e620000000a00 */
[----:B------:R-:W-:Y:S01]  /*14060*/  ULDC UR25, c[0x0][0x398] ;  /* 0x0000e60000197ab9 */ /* 0x000fe20000000800 */
[----:B------:R-:W-:Y:S01]  /*14070*/  R2UR UR18, R10 ;  /* 0x000000000a1272ca */ /* 0x000fe200000e0000 */
[----:B------:R-:W-:Y:S01]  /*14080*/  ULDC.64 UR26, c[0x0][0x198] ;  /* 0x00006600001a7ab9 */ /* 0x000fe20000000a00 */
[----:B------:R-:W-:Y:S01]  /*14090*/  R2UR UR16, R7 ;  /* 0x00000000071072ca */ /* 0x000fe200000e0000 */
[----:B------:R-:W-:Y:S01]  /*140a0*/  UIADD3 UR24, UP1, UR26, 0xf0, URZ ;  /* 0x000000f01a187890 */ /* 0x000fe2000ff3e03f */
[----:B------:R-:W-:Y:S01]  /*140b0*/  VIADD R22, R22, 0xffffffff ;  /* 0xffffffff16167836 */ /* 0x000fe20000000000 */
[----:B------:R-:W-:Y:S01]  /*140c0*/  UIADD3 UR30, UP2, UR26, 0x270, URZ ;  /* 0x000002701a1e7890 */ /* 0x000fe2000ff5e03f */
[----:B------:R-:W1:Y:S01]  /*140d0*/  LDC.64 R18, c[0x0][0x3d0] ;  /* 0x0000f400ff127b82 */ /* 0x000e620000000a00 */
[----:B------:R-:W-:Y:S01]  /*140e0*/  @UP0 ULDC.64 UR14, c[0x0][0x390] ;  /* 0x0000e400000e0ab9 */ /* 0x000fe20000000a00 */
[----:B------:R-:W-:Y:S01]  /*140f0*/  ULDC UR12, c[0x0][0x3ec] ;  /* 0x0000fb00000c7ab9 */ /* 0x000fe20000000800 */
[----:B------:R-:W-:Y:S01]  /*14100*/  ULDC.64 UR20, c[0x0][0x3f0] ;  /* 0x0000fc0000147ab9 */ /* 0x000fe20000000a00 */
[----:B------:R-:W-:Y:S01]  /*14110*/  ISETP.GT.AND P6, PT, R22, 0x1, PT ;  /* 0x000000011600780c */ /* 0x000fe20003fc4270 */
[----:B------:R-:W-:-:S02]  /*14120*/  UIADD3 UR17, UR17, 0x36000, URZ ;  /* 0x0003600011117890 */ /* 0x000fc4000fffe03f */
[----:B------:R-:W-:Y:S01]  /*14130*/  USHF.L.U32 UR18, UR18, 0x5, URZ ;  /* 0x0000000512127899 */ /* 0x000fe2000800063f */
[----:B0-----:R-:W-:Y:S01]  /*14140*/  ISETP.NE.AND P2, PT, R14, 0x1, PT ;  /* 0x000000010e00780c */ /* 0x001fe20003f45270 */
[----:B------:R-:W0:Y:S01]  /*14150*/  LDC R15, c[0x0][0x400] ;  /* 0x00010000ff0f7b82 */ /* 0x000e220000000800 */
[----:B------:R-:W-:Y:S01]  /*14160*/  ULEA UR16, UR16, UR22, 0xe ;  /* 0x0000001610107291 */ /* 0x000fe2000f8e703f */
[----:B------:R-:W-:Y:S01]  /*14170*/  UMOV UR33, 0x30000 ;  /* 0x0003000000217882 */ /* 0x000fe20000000000 */
[----:B------:R-:W-:Y:S01]  /*14180*/  UMOV UR28, 0x0 ;  /* 0x00000000001c7882 */ /* 0x000fe20000000000 */
[----:B------:R-:W-:-:S08]  /*14190*/  UMOV UR29, 0x10000000 ;  /* 0x10000000001d7882 */ /* 0x000fd00000000000 */
[----:B------:R-:W-:Y:S01]  /*141a0*/  @P2 IMAD.U32 R11, RZ, RZ, UR7 ;  /* 0x00000007ff0b2e24 */ /* 0x000fe2000f8e00ff */
[----:B------:R-:W-:Y:S01]  /*141b0*/  R2UR UR7, R21 ;  /* 0x00000000150772ca */ /* 0x000fe200000e0000 */
[----:B-1----:R-:W-:-:S03]  /*141c0*/  IMAD R12, R8, R18, R17 ;  /* 0x00000012080c7224 */ /* 0x002fc600078e0211 */
[----:B------:R-:W-:Y:S01]  /*141d0*/  @P2 R2UR UR7, R11 ;  /* 0x000000000b0722ca */ /* 0x000fe200000e0000 */
[----:B------:R-:W-:Y:S01]  /*141e0*/  IMAD R11, R7, 0x1000, R0 ;  /* 0x00001000070b7824 */ /* 0x000fe200078e0200 */
[----:B------:R-:W-:Y:S01]  /*141f0*/  ISETP.NE.AND P2, PT, R13, UR4, PT ;  /* 0x000000040d007c0c */ /* 0x000fe2000bf45270 */
[----:B------:R-:W-:Y:S02]  /*14200*/  VIADD R7, R7, 0x1 ;  /* 0x0000000107077836 */ /* 0x000fe40000000000 */
[----:B------:R-:W-:Y:S02]  /*14210*/  IMAD R20, R11, 0x2, R20 ;  /* 0x000000020b147824 */ /* 0x000fe400078e0214 */
[----:B------:R-:W-:Y:S01]  /*14220*/  IMAD R11, R9, UR9, R16 ;  /* 0x00000009090b7c24 */ /* 0x000fe2000f8e0210 */
[----:B------:R-:W-:Y:S01]  /*14230*/  ISETP.NE.AND P5, PT, R7, 0x9, PT ;  /* 0x000000090700780c */ /* 0x000fe20003fa5270 */
[----:B------:R-:W1:Y:S01]  /*14240*/  LDC.64 R16, c[0x0][0x3e0] ;  /* 0x0000f800ff107b82 */ /* 0x000e620000000a00 */
[----:B0-----:R-:W-:Y:S01]  /*14250*/  IMAD R10, R6, R19, R15 ;  /* 0x00000013060a7224 */ /* 0x001fe200078e020f */
[----:B------:R-:W-:Y:S01]  /*14260*/  R2UR UR26, R20 ;  /* 0x00000000141a72ca */ /* 0x000fe200000e0000 */
[----:B------:R-:W-:Y:S01]  /*14270*/  VIADD R15, R9, 0x1 ;  /* 0x00000001090f7836 */ /* 0x000fe20000000000 */
[----:B------:R-:W-:Y:S01]  /*14280*/  UIMAD.WIDE.U32 UR10, UR7, UR14, URZ ;  /* 0x0000000e070a72a5 */ /* 0x000fe2000f8e003f */
[----:B------:R-:W-:Y:S01]  /*14290*/  IMAD.U32 R11, R12, 0x20, R11 ;  /* 0x000000200c0b7824 */ /* 0x000fe200078e000b */
[----:B------:R-:W-:Y:S01]  /*142a0*/  UMOV UR23, UR7 ;  /* 0x0000000700177c82 */ /* 0x000fe20008000000 */
[----:B------:R-:W-:Y:S01]  /*142b0*/  UIADD3 UR9, -UR7, URZ, URZ ;  /* 0x0000003f07097290 */ /* 0x000fe2000fffe13f */
[----:B------:R-:W-:Y:S01]  /*142c0*/  @P2 IMAD.MOV R15, RZ, RZ, R9 ;  /* 0x000000ffff0f2224 */ /* 0x000fe200078e0209 */
[----:B------:R-:W-:Y:S01]  /*142d0*/  @UP0 USHF.R.U32.HI UR23, URZ, UR15, UR11 ;  /* 0x0000000f3f170299 */ /* 0x000fe2000801160b */
[----:B------:R-:W-:Y:S01]  /*142e0*/  LEA R10, R10, R11, 0xa ;  /* 0x0000000b0a0a7211 */ /* 0x000fe200078e50ff */
[----:B------:R-:W-:Y:S01]  /*142f0*/  UISETP.NE.AND UP0, UPT, UR25, 0x1, UPT ;  /* 0x000000011900788c */ /* 0x000fe2000bf05270 */
[----:B------:R-:W-:Y:S01]  /*14300*/  VIADD R12, R8, 0x1 ;  /* 0x00000001080c7836 */ /* 0x000fe20000000000 */
[----:B------:R-:W-:Y:S01]  /*14310*/  ULDC.64 UR14, c[0x0][0x3c0] ;  /* 0x0000f000000e7ab9 */ /* 0x000fe20000000a00 */
[----:B------:R-:W-:Y:S01]  /*14320*/  IMAD R14, R14, UR9, R21 ;  /* 0x000000090e0e7c24 */ /* 0x000fe2000f8e0215 */
[----:B------:R-:W-:Y:S01]  /*14330*/  R2UR UR32, R10 ;  /* 0x000000000a2072ca */ /* 0x000fe200000e0000 */
[----:B------:R-:W-:Y:S01]  /*14340*/  UMOV UR22, UR23 ;  /* 0x0000001700167c82 */ /* 0x000fe20008000000 */
[----:B------:R-:W-:Y:S01]  /*14350*/  UIADD3 UR9, -UR23, URZ, URZ ;  /* 0x0000003f17097290 */ /* 0x000fe2000fffe13f */
[----:B------:R-:W-:Y:S01]  /*14360*/  VIADD R11, R6, 0x1 ;  /* 0x00000001060b7836 */ /* 0x000fe20000000000 */
[----:B------:R-:W-:-:S02]  /*14370*/  R2UR UR19, R14 ;  /* 0x000000000e1372ca */ /* 0x000fc400000e0000 */
[----:B------:R-:W-:Y:S01]  /*14380*/  UIMAD UR9, UR13, UR9, UR7 ;  /* 0x000000090d0972a4 */ /* 0x000fe2000f8e0207 */
[----:B------:R-:W-:Y:S01]  /*14390*/  R2UR UR13, R8 ;  /* 0x00000000080d72ca */ /* 0x000fe200000e0000 */
[----:B------:R-:W-:Y:S01]  /*143a0*/  @UP0 ULDC UR10, c[0x0][0x39c] ;  /* 0x0000e700000a0ab9 */ /* 0x000fe20000000800 */
[----:B-1----:R-:W-:Y:S01]  /*143b0*/  ISETP.NE.AND P3, PT, R15, R16, PT ;  /* 0x000000100f00720c */ /* 0x002fe20003f65270 */
[----:B------:R-:W-:Y:S01]  /*143c0*/  UIMAD.WIDE.U32 UR10, UR23, UR10, URZ ;  /* 0x0000000a170a72a5 */ /* 0x000fe2000f8e003f */
[----:B------:R-:W-:Y:S01]  /*143d0*/  SEL R10, R13, RZ, P2 ;  /* 0x000000ff0d0a7207 */ /* 0x000fe20001000000 */
[----:B------:R-:W-:Y:S01]  /*143e0*/  @UP0 ULDC UR31, c[0x0][0x3a0] ;  /* 0x0000e800001f0ab9 */ /* 0x000fe20000000800 */
[----:B------:R-:W-:Y:S01]  /*143f0*/  UIMAD UR20, UR9, UR15, UR20 ;  /* 0x0000000f091472a4 */ /* 0x000fe2000f8e0214 */
[----:B------:R-:W-:Y:S01]  /*14400*/  SEL R7, R7, RZ, P5 ;  /* 0x000000ff07077207 */ /* 0x000fe20002800000 */
[----:B------:R-:W-:Y:S02]  /*14410*/  @UP0 USHF.R.U32.HI UR22, URZ, UR31, UR11 ;  /* 0x0000001f3f160299 */ /* 0x000fe4000801160b */
[----:B------:R-:W-:Y:S01]  /*14420*/  UIMAD UR19, UR19, UR14, UR12 ;  /* 0x0000000e131372a4 */ /* 0x000fe2000f8e020c */
[----:B------:R-:W-:Y:S01]  /*14430*/  R2UR UR12, R9 ;  /* 0x00000000090c72ca */ /* 0x000fe200000e0000 */
[----:B------:R-:W-:Y:S01]  /*14440*/  UIADD3 UR10, -UR22, URZ, URZ ;  /* 0x0000003f160a7290 */ /* 0x000fe2000fffe13f */
[----:B------:R-:W-:Y:S01]  /*14450*/  R2UR UR11, R2 ;  /* 0x00000000020b72ca */ /* 0x000fe200000e0000 */
[----:B------:R-:W-:Y:S01]  /*14460*/  UIADD3.X UR31, URZ, UR27, URZ, UP2, !UPT ;  /* 0x0000001b3f1f7290 */ /* 0x000fe200097fe43f */
[----:B------:R-:W-:Y:S01]  /*14470*/  @P3 IMAD.MOV R12, RZ, RZ, R8 ;  /* 0x000000ffff0c3224 */ /* 0x000fe200078e0208 */
[----:B------:R-:W-:Y:S01]  /*14480*/  UIMAD UR7, UR25, UR10, UR23 ;  /* 0x0000000a190772a4 */ /* 0x000fe2000f8e0217 */
[----:B------:R-:W-:Y:S01]  /*14490*/  R2UR UR14, R6 ;  /* 0x00000000060e72ca */ /* 0x000fe200000e0000 */
[----:B------:R-:W-:Y:S01]  /*144a0*/  UIADD3.X UR25, URZ, UR27, URZ, UP1, !UPT ;  /* 0x0000001b3f197290 */ /* 0x000fe20008ffe43f */
[----:B------:R-:W-:Y:S01]  /*144b0*/  SEL R8, RZ, 0x1, P5 ;  /* 0x00000001ff087807 */ /* 0x000fe20002800000 */
[----:B------:R-:W-:Y:S01]  /*144c0*/  UIMAD UR21, UR7, UR8, UR21 ;  /* 0x00000008071572a4 */ /* 0x000fe2000f8e0215 */
[C---:B------:R-:W-:Y:S01]  /*144d0*/  ISETP.NE.AND P4, PT, R12.reuse, R17, PT ;  /* 0x000000110c00720c */ /* 0x040fe20003f85270 */
[----:B------:R-:W-:Y:S01]  /*144e0*/  UPRMT UR7, UR32, 0x5410, URZ ;  /* 0x0000541020077896 */ /* 0x000fe2000800003f */
[----:B------:R-:W-:Y:S01]  /*144f0*/  LOP3.LUT R5, R5, R8, RZ, 0x3c, !PT ;  /* 0x0000000805057212 */ /* 0x000fe200078e3cff */
[----:B------:R-:W-:Y:S01]  /*14500*/  UIADD3 UR8, UR26, 0x24000, URZ ;  /* 0x000240001a087890 */ /* 0x000fe2000fffe03f */
[----:B------:R-:W-:Y:S01]  /*14510*/  SEL R9, R15, RZ, P3 ;  /* 0x000000ff0f097207 */ /* 0x000fe20001800000 */
[----:B------:R-:W-:Y:S01]  /*14520*/  UMOV UR9, UR17 ;  /* 0x0000001100097c82 */ /* 0x000fe20008000000 */
[----:B------:R-:W-:Y:S01]  /*14530*/  UMOV UR10, UR18 ;  /* 0x00000012000a7c82 */ /* 0x000fe20008000000 */
[----:B------:R-:W-:-:S03]  /*14540*/  SEL R8, R12, RZ, P4 ;  /* 0x000000ff0c087207 */ /* 0x000fc60002000000 */
[----:B------:R0:W-:Y:S03]  /*14550*/  UTMALDG.5D.IM2COL [UR16], [UR24], UR7 ;  /* 0x00000010180073b4 */ /* 0x0001e60008060007 */
[----:B------:R-:W-:-:S04]  /*14560*/  @P4 IMAD.MOV R11, RZ, RZ, R6 ;  /* 0x000000ffff0b4224 */ /* 0x000fc800078e0206 */
[----:B------:R-:W-:Y:S01]  /*14570*/  IMAD.MOV.U32 R6, RZ, RZ, R11 ;  /* 0x000000ffff067224 */ /* 0x000fe200078e000b */
[----:B------:R0:W-:Y:S02]  /*14580*/  UTMALDG.5D.MULTICAST [UR8], [UR30], UR33, desc[UR28] ;  /* 0x00001c081e0073b4 */ /* 0x0001e40008021821 */
[----:B0-----:R-:W-:Y:S05]  /*14590*/  @P6 BRA `(.L_x_535) ;  /* 0xfffffff800486947 */ /* 0x001fea000383ffff */
.L_x_531:
[----:B------:R-:W-:Y:S01]  /*145a0*/  UISETP.GE.U32.AND UP1, UPT, UR5, 0x9, UPT ;  /* 0x000000090500788c */ /* 0x000fe2000bf26070 */
[----:B------:R-:W-:-:S05]  /*145b0*/  IMAD.MOV.U32 R0, RZ, RZ, 0x1 ;  /* 0x00000001ff007424 */ /* 0x000fca00078e00ff */
[----:B------:R-:W-:-:S05]  /*145c0*/  PLOP3.LUT P0, PT, PT, PT, UP1, 0x80, 0x0 ;  /* 0x000000000000781c */ /* 0x000fca0003f0f018 */
[----:B------:R-:W-:-:S04]  /*145d0*/  @UP1 UIMAD.WIDE.U32 UR8, UR5, 0x38e38e39, URZ ;  /* 0x38e38e39050818a5 */ /* 0x000fc8000f8e003f */
[----:B------:R-:W-:-:S04]  /*145e0*/  @UP1 USHF.R.U32.HI UR7, URZ, 0x1, UR9 ;  /* 0x000000013f071899 */ /* 0x000fc80008011609 */
[----:B------:R-:W-:-:S04]  /*145f0*/  @UP1 ULOP3.LUT UR7, UR7, 0x1, URZ, 0xc0, !UPT ;  /* 0x0000000107071892 */ /* 0x000fc8000f8ec03f */
[----:B------:R-:W-:-:S04]  /*14600*/  @UP1 UISETP.NE.U32.AND UP0, UPT, UR7, 0x1, UPT ;  /* 0x000000010700188c */ /* 0x000fc8000bf05070 */
[----:B------:R-:W-:-:S04]  /*14610*/  @UP1 UISETP.NE.U32.AND.EX UP0, UPT, URZ, URZ, UPT, UP0 ;  /* 0x0000003f3f00128c */ /* 0x000fc8000bf05100 */
[----:B------:R-:W-:-:S06]  /*14620*/  @UP1 USEL UR7, URZ, 0x1, !UP0 ;  /* 0x000000013f071887 */ /* 0x000fcc000c000000 */
[----:B------:R-:W-:Y:S01]  /*14630*/  @P0 IMAD.U32 R0, RZ, RZ, UR7 ;  /* 0x00000007ff000e24 */ /* 0x000fe2000f8e00ff */
[----:B------:R-:W-:Y:S05]  /*14640*/  WARPSYNC.ALL ;  /* 0x0000000000007948 */ /* 0x000fea0003800000 */
[----:B------:R-:W-:-:S13]  /*14650*/  ELECT P0, URZ, PT ;  /* 0x00000000003f782f */ /* 0x000fda0003800000 */
[----:B------:R-:W-:Y:S05]  /*14660*/  @!P0 EXIT ;  /* 0x000000000000894d */ /* 0x000fea0003800000 */
[----:B------:R-:W-:-:S04]  /*14670*/  ULOP3.LUT UR6, UR6, 0x2, URZ, 0xfc, !UPT ;  /* 0x0000000206067892 */ /* 0x000fc8000f8efc3f */
[----:B------:R-:W-:-:S06]  /*14680*/  UISETP.NE.AND UP0, UPT, UR6, 0x3, UPT ;  /* 0x000000030600788c */ /* 0x000fcc000bf05270 */
[----:B------:R-:W-:-:S13]  /*14690*/  PLOP3.LUT P0, PT, PT, PT, UP0, 0x80, 0x0 ;  /* 0x000000000000781c */ /* 0x000fda0003f0f008 */
[----:B------:R-:W-:Y:S05]  /*146a0*/  @!P0 BRA `(.L_x_536) ;  /* 0x0000000000048947 */ /* 0x000fea0003800000 */
[----:B------:R-:W-:Y:S01]  /*146b0*/  BPT.TRAP 0x1 ;  /* 0x000000040000795c */ /* 0x000fe20000300000 */
.L_x_536:
[----:B------:R-:W0:Y:S01]  /*146c0*/  S2UR UR8, SR_CgaCtaId ;  /* 0x00000000000879c3 */ /* 0x000e220000008800 */
[----:B------:R-:W-:Y:S01]  /*146d0*/  UIMAD.WIDE.U32 UR6, UR5, 0x38e38e39, URZ ;  /* 0x38e38e39050678a5 */ /* 0x000fe2000f8e003f */
[----:B------:R-:W-:Y:S01]  /*146e0*/  SHF.L.U32 R2, R0, 0x1f, RZ ;  /* 0x0000001f00027819 */ /* 0x000fe200000006ff */
[----:B------:R-:W-:Y:S02]  /*146f0*/  UMOV UR4, 0x400 ;  /* 0x0000040000047882 */ /* 0x000fe40000000000 */
[----:B------:R-:W-:-:S04]  /*14700*/  USHF.R.U32.HI UR6, URZ, 0x1, UR7 ;  /* 0x000000013f067899 */ /* 0x000fc80008011607 */
[----:B------:R-:W-:Y:S02]  /*14710*/  UIMAD UR5, UR6, -0x9, UR5 ;  /* 0xfffffff7060578a4 */ /* 0x000fe4000f8e0205 */
[----:B0-----:R-:W-:-:S04]  /*14720*/  ULEA UR4, UR8, UR4, 0x18 ;  /* 0x0000000408047291 */ /* 0x001fc8000f8ec03f */
[----:B------:R-:W-:-:S04]  /*14730*/  UIADD3 UR4, UR4, 0x36048, URZ ;  /* 0x0003604804047890 */ /* 0x000fc8000fffe03f */
[----:B------:R-:W-:-:S12]  /*14740*/  ULEA UR6, UR5, UR4, 0x3 ;  /* 0x0000000405067291 */ /* 0x000fd8000f8e183f */
.L_x_537:
[----:B0-----:R-:W-:-:S04]  /*14750*/  MOV R3, UR6 ;  /* 0x0000000600037c02 */ /* 0x001fc80008000f00 */
[----:B------:R0:W1:Y:S03]  /*14760*/  SYNCS.PHASECHK.TRANS64.TRYWAIT P0, [R3+URZ], R2 ;  /* 0x00000002030075a7 */ /* 0x000066000800017f */
[----:B-1----:R-:W-:Y:S05]  /*14770*/  @!P0 NANOSLEEP.SYNCS 0x989680 ;  /* 0x009896800000895d */ /* 0x002fea0003900000 */
[----:B------:R-:W1:Y:S02]  /*14780*/  @!P0 SYNCS.PHASECHK.TRANS64 P0, [R3+URZ], R2 ;  /* 0x00000002030085a7 */ /* 0x000e64000800007f */
[----:B-1----:R-:W-:Y:S05]  /*14790*/  @!P0 BRA `(.L_x_537) ;  /* 0xfffffffc00ec8947 */ /* 0x002fea000383ffff */
[----:B------:R-:W-:-:S04]  /*147a0*/  UIADD3 UR5, UR5, 0x1, URZ ;  /* 0x0000000105057890 */ /* 0x000fc8000fffe03f */
[----:B------:R-:W-:-:S04]  /*147b0*/  UISETP.NE.AND UP0, UPT, UR5, 0x9, UPT ;  /* 0x000000090500788c */ /* 0x000fc8000bf05270 */
[----:B------:R-:W-:Y:S02]  /*147c0*/  USEL UR6, URZ, 0x1, UP0 ;  /* 0x000000013f067887 */ /* 0x000fe40008000000 */
[----:B------:R-:W-:-:S04]  /*147d0*/  USEL UR5, UR5, URZ, UP0 ;  /* 0x0000003f05057287 */ /* 0x000fc80008000000 */
[----:B0-----:R-:W-:Y:S01]  /*147e0*/  LOP3.LUT R2, R0, UR6, RZ, 0x3c, !PT ;  /* 0x0000000600027c12 */ /* 0x001fe2000f8e3cff */
[----:B------:R-:W-:-:S03]  /*147f0*/  ULEA UR7, UR5, UR4, 0x3 ;  /* 0x0000000405077291 */ /* 0x000fc6000f8e183f */
[----:B------:R-:W-:-:S09]  /*14800*/  SHF.L.U32 R0, R2, 0x1f, RZ ;  /* 0x0000001f02007819 */ /* 0x000fd200000006ff */
.L_x_538:
[----:B0-----:R-:W-:-:S04]  /*14810*/  IMAD.U32 R3, RZ, RZ, UR7 ;  /* 0x00000007ff037e24 */ /* 0x001fc8000f8e00ff */
        /* <DEDUP_REMOVED lines=8> */
[----:B------:R-:W-:Y:S01]  /*148a0*/  LOP3.LUT R2, R2, UR6, RZ, 0x3c, !PT ;  /* 0x0000000602027c12 */ /* 0x000fe2000f8e3cff */
[----:B------:R-:W-:-:S03]  /*148b0*/  ULEA UR7, UR5, UR4, 0x3 ;  /* 0x0000000405077291 */ /* 0x000fc6000f8e183f */
[----:B0-----:R-:W-:-:S09]  /*148c0*/  SHF.L.U32 R0, R2, 0x1f, RZ ;  /* 0x0000001f02007819 */ /* 0x001fd200000006ff */
.L_x_539:
        /* <DEDUP_REMOVED lines=12> */
.L_x_540:
        /* <DEDUP_REMOVED lines=12> */
.L_x_541:
        /* <DEDUP_REMOVED lines=12> */
.L_x_542:
        /* <DEDUP_REMOVED lines=12> */
.L_x_543:
        /* <DEDUP_REMOVED lines=12> */
.L_x_544:
        /* <DEDUP_REMOVED lines=12> */
.L_x_545:
[----:B0-----:R-:W-:-:S04]  /*14d50*/  IMAD.U32 R3, RZ, RZ, UR5 ;  /* 0x00000005ff037e24 */ /* 0x001fc8000f8e00ff */
[----:B------:R0:W1:Y:S03]  /*14d60*/  SYNCS.PHASECHK.TRANS64.TRYWAIT P0, [R3+URZ], R0 ;  /* 0x00000000030075a7 */ /* 0x000066000800017f */
[----:B-1----:R-:W-:Y:S05]  /*14d70*/  @!P0 NANOSLEEP.SYNCS 0x989680 ;  /* 0x009896800000895d */ /* 0x002fea0003900000 */
[----:B------:R-:W1:Y:S02]  /*14d80*/  @!P0 SYNCS.PHASECHK.TRANS64 P0, [R3+URZ], R0 ;  /* 0x00000000030085a7 */ /* 0x000e64000800007f */
[----:B-1----:R-:W-:Y:S05]  /*14d90*/  @P0 EXIT ;  /* 0x000000000000094d */ /* 0x002fea0003800000 */
[----:B------:R-:W-:Y:S05]  /*14da0*/  BRA `(.L_x_545) ;  /* 0xfffffffc00e87947 */ /* 0x000fea000383ffff */
.L_x_546:
[----:B------:R-:W-:-:S00]  /*14db0*/  BRA `(.L_x_546) ;  /* 0xfffffffc00fc7947 */ /* 0x000fc0000383ffff */
[----:B------:R-:W-:-:S00]  /*14dc0*/  NOP ;  /* 0x0000000000007918 */ /* 0x000fc00000000000 */
        /* <DEDUP_REMOVED lines=11> */
.L_x_547:


//--------------------- .nv.shared._ZN7cutlass13device_kernelINS_4conv6kernel13ConvUniversalINS1_16ConvProblemShapeILNS1_8OperatorE0ELi3EEENS1_10collective14CollectiveConvINS1_46MainloopSm90TmaGmmaWarpSpecializedImplicitGemmILS5_0ELi9ELi3EN4cute5tupleIJNSA_1CILi2EEENSC_ILi1EEESE_EEENS1_36KernelImplicitTmaWarpSpecializedSm90ELi1EEENSB_IJNSC_ILi256EEENSC_ILi128EEENSB_IJNSC_ILi32EEEEEEEEENS_6half_tESN_NSA_8TiledMMAINSA_8MMA_AtomIJNSA_4SM904GMMA26MMA_64x128x16_F32F16F16_SSILNSR_5MajorE0ELST_0ELNSR_7ScaleInE1ELSU_1EEEEEENSA_6LayoutINSB_IJSE_SE_SE_EEENSB_IJNSC_ILi0EEESZ_SZ_EEEEENSB_IJNSA_10UnderscoreES12_S12_EEEEENS7_6detail26Sm90ImplicitGemmTileTraitsINSA_20SM90_TMA_LOAD_IM2COLENSA_14ComposedLayoutINSA_7SwizzleILi2ELi4ELi3EEENSA_18smem_ptr_flag_bitsILi16EEENSX_INSB_IJNSB_IJNSC_ILi8EEESK_EEENSB_IJSK_SE_EEENSB_IJSE_NSC_ILi9EEEEEEEEENSB_IJNSB_IJSK_SI_EEENSB_IJSE_SZ_EEENSB_IJSZ_NSC_ILi8192EEEEEEEEEEEEEvEENS16_INSA_23SM90_TMA_LOAD_MULTICASTENS18_IS1A_S1C_NSX_INSB_IJNSB_IJS1D_NSC_ILi16EEEEEES1F_S1H_EEENSB_IJS1J_S1K_NSB_IJSZ_NSC_ILi4096EEEEEEEEEEEEEvEEEENS_8epilogue10collective6detail29Sm90TmaWarpSpecializedAdapterINS23_15DefaultEpilogueISN_NSB_IJNSB_IJllllEEESE_SZ_EEES28_NS22_6thread17LinearCombinationISN_Li1EffLNS29_9ScaleType4KindE0ELNS_15FloatRoundStyleE2ESN_EENS_4gemm15EpilogueDefaultEEEEEvvEEEEvNT_6ParamsE --------------------------
	.section	.nv.shared._ZN7cutlass13device_kernelINS_4conv6kernel13ConvUniversalINS1_16ConvProblemShapeILNS1_8OperatorE0ELi3EEENS1_10collective14CollectiveConvINS1_46MainloopSm90TmaGmmaWarpSpecializedImplicitGemmILS5_0ELi9ELi3EN4cute5tupleIJNSA_1CILi2EEENSC_ILi1EEESE_EEENS1_36KernelImplicitTmaWarpSpecializedSm90ELi1EEENSB_IJNSC_ILi256EEENSC_ILi128EEENSB_IJNSC_ILi32EEEEEEEEENS_6half_tESN_NSA_8TiledMMAINSA_8MMA_AtomIJNSA_4SM904GMMA26MMA_64x128x16_F32F16F16_SSILNSR_5MajorE0ELST_0ELNSR_7ScaleInE1ELSU_1EEEEEENSA_6LayoutINSB_IJSE_SE_SE_EEENSB_IJNSC_ILi0EEESZ_SZ_EEEEENSB_IJNSA_10UnderscoreES12_S12_EEEEENS7_6detail26Sm90ImplicitGemmTileTraitsINSA_20SM90_TMA_LOAD_IM2COLENSA_14ComposedLayoutINSA_7SwizzleILi2ELi4ELi3EEENSA_18smem_ptr_flag_bitsILi16EEENSX_INSB_IJNSB_IJNSC_ILi8EEESK_EEENSB_IJSK_SE_EEENSB_IJSE_NSC_ILi9EEEEEEEEENSB_IJNSB_IJSK_SI_EEENSB_IJSE_SZ_EEENSB_IJSZ_NSC_ILi8192EEEEEEEEEEEEEvEENS16_INSA_23SM90_TMA_LOAD_MULTICASTENS18_IS1A_S1C_NSX_INSB_IJNSB_IJS1D_NSC_ILi16EEEEEES1F_S1H_EEENSB_IJS1J_S1K_NSB_IJSZ_NSC_ILi4096EEEEEEEEEEEEEvEEEENS_8epilogue10collective6detail29Sm90TmaWarpSpecializedAdapterINS23_15DefaultEpilogueISN_NSB_IJNSB_IJllllEEESE_SZ_EEES28_NS22_6thread17LinearCombinationISN_Li1EffLNS29_9ScaleType4KindE0ELNS_15FloatRoundStyleE2ESN_EENS_4gemm15EpilogueDefaultEEEEEvvEEEEvNT_6ParamsE,"aw",@nobits
	.sectionflags	@""
	.align	16
	.zero		1024


//--------------------- .nv.shared.reserved.0     --------------------------
	.section	.nv.shared.reserved.0,"aw",@nobits
	.weak		__nv_reservedSMEM_offset_0_alias
	.size		__nv_reservedSMEM_offset_0_alias, 0, 0
	.other		__nv_reservedSMEM_offset_0_alias,@"STO_CUDA_RESERVED_SHARED STV_DEFAULT"
__nv_reservedSMEM_offset_0_alias:
	.zero		0


//--------------------- .nv.global                --------------------------
	.section	.nv.global,"aw",@nobits
.nv.global:
	.type		_ZN39_INTERNAL_f1d57b2d_4_k_cu_df24917d_29634cute1_E,@object
	.size		_ZN39_INTERNAL_f1d57b2d_4_k_cu_df24917d_29634cute1_E,(_ZN39_INTERNAL_f1d57b2d_4_k_cu_df24917d_29634cuda3std3__45__cpo6cbeginE - _ZN39_INTERNAL_f1d57b2d_4_k_cu_df24917d_29634cute1_E)
_ZN39_INTERNAL_f1d57b2d_4_k_cu_df24917d_29634cute1_E:
	.zero		1
	.type		_ZN39_INTERNAL_f1d57b2d_4_k_cu_df24917d_29634cuda3std3__45__cpo6cbeginE,@object
	.size		_ZN39_INTERNAL_f1d57b2d_4_k_cu_df24917d_29634cuda3std3__45__cpo6cbeginE,(_ZN39_INTERNAL_f1d57b2d_4_k_cu_df24917d_29634cuda3std3__48in_placeE - _ZN39_INTERNAL_f1d57b2d_4_k_cu_df24917d_29634cuda3std3__45__cpo6cbeginE)
_ZN39_INTERNAL_f1d57b2d_4_k_cu_df24917d_29634cuda3std3__45__cpo6cbeginE:
	.zero		1
	.type		_ZN39_INTERNAL_f1d57b2d_4_k_cu_df24917d_29634cuda3std3__48in_placeE,@object
	.size		_ZN39_INTERNAL_f1d57b2d_4_k_cu_df24917d_29634cuda3std3__48in_placeE,(_ZN39_INTERNAL_f1d57b2d_4_k_cu_df24917d_29634cuda3std6ranges3__45__cpo9iter_moveE - _ZN39_INTERNAL_f1d57b2d_4_k_cu_df24917d_29634cuda3std3__48in_placeE)
_ZN39_INTERNAL_f1d57b2d_4_k_cu_df24917d_29634cuda3std3__48in_placeE:
	.zero		1
	.type		_ZN39_INTERNAL_f1d57b2d_4_k_cu_df24917d_29634cuda3std6ranges3__45__cpo9iter_moveE,@object
	.size		_ZN39_INTERNAL_f1d57b2d_4_k_cu_df24917d_29634cuda3std6ranges3__45__cpo9iter_moveE,(_ZN39_INTERNAL_f1d57b2d_4_k_cu_df24917d_29634cuda3std3__45__cpo5beginE - _ZN39_INTERNAL_f1d57b2d_4_k_cu_df24917d_29634cuda3std6ranges3__45__cpo9iter_moveE)
_ZN39_INTERNAL_f1d57b2d_4_k_cu_df24917d_29634cuda3std6ranges3__45__cpo9iter_moveE:
	.zero		1
	.type		_ZN39_INTERNAL_f1d57b2d_4_k_cu_df24917d_29634cuda3std3__45__cpo5beginE,@object
	.size		_ZN39_INTERNAL_f1d57b2d_4_k_cu_df24917d_29634cuda3std3__45__cpo5beginE,(_ZN39_INTERNAL_f1d57b2d_4_k_cu_df24917d_29634cuda3std3__441_GLOBAL__N__f1d57b2d_4_k_cu_df24917d_29636ignoreE - _ZN39_INTERNAL_f1d57b2d_4_k_cu_df24917d_29634cuda3std3__45__cpo5beginE)
_ZN39_INTERNAL_f1d57b2d_4_k_cu_df24917d_29634cuda3std3__45__cpo5beginE:
	.zero		1
	.type		_ZN39_INTERNAL_f1d57b2d_4_k_cu_df24917d_29634cuda3std3__441_GLOBAL__N__f1d57b2d_4_k_cu_df24917d_29636ignoreE,@object
	.size		_ZN39_INTERNAL_f1d57b2d_4_k_cu_df24917d_29634cuda3std3__441_GLOBAL__N__f1d57b2d_4_k_cu_df24917d_29636ignoreE,(_ZN39_INTERNAL_f1d57b2d_4_k_cu_df24917d_29634cute7productE - _ZN39_INTERNAL_f1d57b2d_4_k_cu_df24917d_29634cuda3std3__441_GLOBAL__N__f1d57b2d_4_k_cu_df24917d_29636ignoreE)
_ZN39_INTERNAL_f1d57b2d_4_k_cu_df24917d_29634cuda3std3__441_GLOBAL__N__f1d57b2d_4_k_cu_df24917d_29636ignoreE:
	.zero		1
	.type		_ZN39_INTERNAL_f1d57b2d_4_k_cu_df24917d_29634cute7productE,@object
	.size		_ZN39_INTERNAL_f1d57b2d_4_k_cu_df24917d_29634cute7productE,(_ZN39_INTERNAL_f1d57b2d_4_k_cu_df24917d_29634cuda3std3__45__cpo3endE - _ZN39_INTERNAL_f1d57b2d_4_k_cu_df24917d_29634cute7productE)
_ZN39_INTERNAL_f1d57b2d_4_k_cu_df24917d_29634cute7productE:
	.zero		1
	.type		_ZN39_INTERNAL_f1d57b2d_4_k_cu_df24917d_29634cuda3std3__45__cpo3endE,@object
	.size		_ZN39_INTERNAL_f1d57b2d_4_k_cu_df24917d_29634cuda3std3__45__cpo3endE,(_ZN39_INTERNAL_f1d57b2d_4_k_cu_df24917d_29634cuda3std3__419piecewise_constructE - _ZN39_INTERNAL_f1d57b2d_4_k_cu_df24917d_29634cuda3std3__45__cpo3endE)
_ZN39_INTERNAL_f1d57b2d_4_k_cu_df24917d_29634cuda3std3__45__cpo3endE:
	.zero		1
	.type		_ZN39_INTERNAL_f1d57b2d_4_k_cu_df24917d_29634cuda3std3__419piecewise_constructE,@object
	.size		_ZN39_INTERNAL_f1d57b2d_4_k_cu_df24917d_29634cuda3std3__419piecewise_constructE,(_ZN39_INTERNAL_f1d57b2d_4_k_cu_df24917d_29634cuda3std3__45__cpo4cendE - _ZN39_INTERNAL_f1d57b2d_4_k_cu_df24917d_29634cuda3std3__419piecewise_constructE)
_ZN39_INTERNAL_f1d57b2d_4_k_cu_df24917d_29634cuda3std3__419piecewise_constructE:
	.zero		1
	.type		_ZN39_INTERNAL_f1d57b2d_4_k_cu_df24917d_29634cuda3std3__45__cpo4cendE,@object
	.size		_ZN39_INTERNAL_f1d57b2d_4_k_cu_df24917d_29634cuda3std3__45__cpo4cendE,(_ZN39_INTERNAL_f1d57b2d_4_k_cu_df24917d_29634cuda3std6ranges3__45__cpo4swapE - _ZN39_INTERNAL_f1d57b2d_4_k_cu_df24917d_29634cuda3std3__45__cpo4cendE)
_ZN39_INTERNAL_f1d57b2d_4_k_cu_df24917d_29634cuda3std3__45__cpo4cendE:
	.zero		1
	.type		_ZN39_INTERNAL_f1d57b2d_4_k_cu_df24917d_29634cuda3std6ranges3__45__cpo4swapE,@object
	.size		_ZN39_INTERNAL_f1d57b2d_4_k_cu_df24917d_29634cuda3std6ranges3__45__cpo4swapE,(.L_7 - _ZN39_INTERNAL_f1d57b2d_4_k_cu_df24917d_29634cuda3std6ranges3__45__cpo4swapE)
_ZN39_INTERNAL_f1d57b2d_4_k_cu_df24917d_29634cuda3std6ranges3__45__cpo4swapE:
	.zero		1
.L_7:


//--------------------- .nv.constant0._ZN7cutlass13device_kernelINS_4conv6kernel13ConvUniversalINS1_16ConvProblemShapeILNS1_8OperatorE0ELi3EEENS1_10collective14CollectiveConvINS1_46MainloopSm90TmaGmmaWarpSpecializedImplicitGemmILS5_0ELi9ELi3EN4cute5tupleIJNSA_1CILi2EEENSC_ILi1EEESE_EEENS1_36KernelImplicitTmaWarpSpecializedSm90ELi1EEENSB_IJNSC_ILi256EEENSC_ILi128EEENSB_IJNSC_ILi32EEEEEEEEENS_6half_tESN_NSA_8TiledMMAINSA_8MMA_AtomIJNSA_4SM904GMMA26MMA_64x128x16_F32F16F16_SSILNSR_5MajorE0ELST_0ELNSR_7ScaleInE1ELSU_1EEEEEENSA_6LayoutINSB_IJSE_SE_SE_EEENSB_IJNSC_ILi0EEESZ_SZ_EEEEENSB_IJNSA_10UnderscoreES12_S12_EEEEENS7_6detail26Sm90ImplicitGemmTileTraitsINSA_20SM90_TMA_LOAD_IM2COLENSA_14ComposedLayoutINSA_7SwizzleILi2ELi4ELi3EEENSA_18smem_ptr_flag_bitsILi16EEENSX_INSB_IJNSB_IJNSC_ILi8EEESK_EEENSB_IJSK_SE_EEENSB_IJSE_NSC_ILi9EEEEEEEEENSB_IJNSB_IJSK_SI_EEENSB_IJSE_SZ_EEENSB_IJSZ_NSC_ILi8192EEEEEEEEEEEEEvEENS16_INSA_23SM90_TMA_LOAD_MULTICASTENS18_IS1A_S1C_NSX_INSB_IJNSB_IJS1D_NSC_ILi16EEEEEES1F_S1H_EEENSB_IJS1J_S1K_NSB_IJSZ_NSC_ILi4096EEEEEEEEEEEEEvEEEENS_8epilogue10collective6detail29Sm90TmaWarpSpecializedAdapterINS23_15DefaultEpilogueISN_NSB_IJNSB_IJllllEEESE_SZ_EEES28_NS22_6thread17LinearCombinationISN_Li1EffLNS29_9ScaleType4KindE0ELNS_15FloatRoundStyleE2ESN_EENS_4gemm15EpilogueDefaultEEEEEvvEEEEvNT_6ParamsE --------------------------
	.section	.nv.constant0._ZN7cutlass13device_kernelINS_4conv6kernel13ConvUniversalINS1_16ConvProblemShapeILNS1_8OperatorE0ELi3EEENS1_10collective14CollectiveConvINS1_46MainloopSm90TmaGmmaWarpSpecializedImplicitGemmILS5_0ELi9ELi3EN4cute5tupleIJNSA_1CILi2EEENSC_ILi1EEESE_EEENS1_36KernelImplicitTmaWarpSpecializedSm90ELi1EEENSB_IJNSC_ILi256EEENSC_ILi128EEENSB_IJNSC_ILi32EEEEEEEEENS_6half_tESN_NSA_8TiledMMAINSA_8MMA_AtomIJNSA_4SM904GMMA26MMA_64x128x16_F32F16F16_SSILNSR_5MajorE0ELST_0ELNSR_7ScaleInE1ELSU_1EEEEEENSA_6LayoutINSB_IJSE_SE_SE_EEENSB_IJNSC_ILi0EEESZ_SZ_EEEEENSB_IJNSA_10UnderscoreES12_S12_EEEEENS7_6detail26Sm90ImplicitGemmTileTraitsINSA_20SM90_TMA_LOAD_IM2COLENSA_14ComposedLayoutINSA_7SwizzleILi2ELi4ELi3EEENSA_18smem_ptr_flag_bitsILi16EEENSX_INSB_IJNSB_IJNSC_ILi8EEESK_EEENSB_IJSK_SE_EEENSB_IJSE_NSC_ILi9EEEEEEEEENSB_IJNSB_IJSK_SI_EEENSB_IJSE_SZ_EEENSB_IJSZ_NSC_ILi8192EEEEEEEEEEEEEvEENS16_INSA_23SM90_TMA_LOAD_MULTICASTENS18_IS1A_S1C_NSX_INSB_IJNSB_IJS1D_NSC_ILi16EEEEEES1F_S1H_EEENSB_IJS1J_S1K_NSB_IJSZ_NSC_ILi4096EEEEEEEEEEEEEvEEEENS_8epilogue10collective6detail29Sm90TmaWarpSpecializedAdapterINS23_15DefaultEpilogueISN_NSB_IJNSB_IJllllEEESE_SZ_EEES28_NS22_6thread17LinearCombinationISN_Li1EffLNS29_9ScaleType4KindE0ELNS_15FloatRoundStyleE2ESN_EENS_4gemm15EpilogueDefaultEEEEEvvEEEEvNT_6ParamsE,"a",@progbits
	.sectionflags	@""
	.align	4
.nv.constant0._ZN7cutlass13device_kernelINS_4conv6kernel13ConvUniversalINS1_16ConvProblemShapeILNS1_8OperatorE0ELi3EEENS1_10collective14CollectiveConvINS1_46MainloopSm90TmaGmmaWarpSpecializedImplicitGemmILS5_0ELi9ELi3EN4cute5tupleIJNSA_1CILi2EEENSC_ILi1EEESE_EEENS1_36KernelImplicitTmaWarpSpecializedSm90ELi1EEENSB_IJNSC_ILi256EEENSC_ILi128EEENSB_IJNSC_ILi32EEEEEEEEENS_6half_tESN_NSA_8TiledMMAINSA_8MMA_AtomIJNSA_4SM904GMMA26MMA_64x128x16_F32F16F16_SSILNSR_5MajorE0ELST_0ELNSR_7ScaleInE1ELSU_1EEEEEENSA_6LayoutINSB_IJSE_SE_SE_EEENSB_IJNSC_ILi0EEESZ_SZ_EEEEENSB_IJNSA_10UnderscoreES12_S12_EEEEENS7_6detail26Sm90ImplicitGemmTileTraitsINSA_20SM90_TMA_LOAD_IM2COLENSA_14ComposedLayoutINSA_7SwizzleILi2ELi4ELi3EEENSA_18smem_ptr_flag_bitsILi16EEENSX_INSB_IJNSB_IJNSC_ILi8EEESK_EEENSB_IJSK_SE_EEENSB_IJSE_NSC_ILi9EEEEEEEEENSB_IJNSB_IJSK_SI_EEENSB_IJSE_SZ_EEENSB_IJSZ_NSC_ILi8192EEEEEEEEEEEEEvEENS16_INSA_23SM90_TMA_LOAD_MULTICASTENS18_IS1A_S1C_NSX_INSB_IJNSB_IJS1D_NSC_ILi16EEEEEES1F_S1H_EEENSB_IJS1J_S1K_NSB_IJSZ_NSC_ILi4096EEEEEEEEEEEEEvEEEENS_8epilogue10collective6detail29Sm90TmaWarpSpecializedAdapterINS23_15DefaultEpilogueISN_NSB_IJNSB_IJllllEEESE_SZ_EEES28_NS22_6thread17LinearCombinationISN_Li1EffLNS29_9ScaleType4KindE0ELNS_15FloatRoundStyleE2ESN_EENS_4gemm15EpilogueDefaultEEEEEvvEEEEvNT_6ParamsE:
	.zero		1664


//--------------------- SYMBOLS --------------------------

	.type		.nv.reservedSmem.offset0,@object
	.size		.nv.reservedSmem.offset0,0x4
